//
// Generated by NVIDIA NVVM Compiler
//
// Compiler Build ID: CL-36424714
// Cuda compilation tools, release 13.0, V13.0.88
// Based on NVVM 20.0.0
//

.version 9.0
.target sm_100
.address_size 64

	// .globl	_Z24bilinearSamplingFromGridiPfiiiiS_iiiiS_iiiiiiiiiiii

.visible .entry _Z24bilinearSamplingFromGridiPfiiiiS_iiiiS_iiiiiiiiiiii(
	.param .u32 _Z24bilinearSamplingFromGridiPfiiiiS_iiiiS_iiiiiiiiiiii_param_0,
	.param .u64 .ptr .align 1 _Z24bilinearSamplingFromGridiPfiiiiS_iiiiS_iiiiiiiiiiii_param_1,
	.param .u32 _Z24bilinearSamplingFromGridiPfiiiiS_iiiiS_iiiiiiiiiiii_param_2,
	.param .u32 _Z24bilinearSamplingFromGridiPfiiiiS_iiiiS_iiiiiiiiiiii_param_3,
	.param .u32 _Z24bilinearSamplingFromGridiPfiiiiS_iiiiS_iiiiiiiiiiii_param_4,
	.param .u32 _Z24bilinearSamplingFromGridiPfiiiiS_iiiiS_iiiiiiiiiiii_param_5,
	.param .u64 .ptr .align 1 _Z24bilinearSamplingFromGridiPfiiiiS_iiiiS_iiiiiiiiiiii_param_6,
	.param .u32 _Z24bilinearSamplingFromGridiPfiiiiS_iiiiS_iiiiiiiiiiii_param_7,
	.param .u32 _Z24bilinearSamplingFromGridiPfiiiiS_iiiiS_iiiiiiiiiiii_param_8,
	.param .u32 _Z24bilinearSamplingFromGridiPfiiiiS_iiiiS_iiiiiiiiiiii_param_9,
	.param .u32 _Z24bilinearSamplingFromGridiPfiiiiS_iiiiS_iiiiiiiiiiii_param_10,
	.param .u64 .ptr .align 1 _Z24bilinearSamplingFromGridiPfiiiiS_iiiiS_iiiiiiiiiiii_param_11,
	.param .u32 _Z24bilinearSamplingFromGridiPfiiiiS_iiiiS_iiiiiiiiiiii_param_12,
	.param .u32 _Z24bilinearSamplingFromGridiPfiiiiS_iiiiS_iiiiiiiiiiii_param_13,
	.param .u32 _Z24bilinearSamplingFromGridiPfiiiiS_iiiiS_iiiiiiiiiiii_param_14,
	.param .u32 _Z24bilinearSamplingFromGridiPfiiiiS_iiiiS_iiiiiiiiiiii_param_15,
	.param .u32 _Z24bilinearSamplingFromGridiPfiiiiS_iiiiS_iiiiiiiiiiii_param_16,
	.param .u32 _Z24bilinearSamplingFromGridiPfiiiiS_iiiiS_iiiiiiiiiiii_param_17,
	.param .u32 _Z24bilinearSamplingFromGridiPfiiiiS_iiiiS_iiiiiiiiiiii_param_18,
	.param .u32 _Z24bilinearSamplingFromGridiPfiiiiS_iiiiS_iiiiiiiiiiii_param_19,
	.param .u32 _Z24bilinearSamplingFromGridiPfiiiiS_iiiiS_iiiiiiiiiiii_param_20,
	.param .u32 _Z24bilinearSamplingFromGridiPfiiiiS_iiiiS_iiiiiiiiiiii_param_21,
	.param .u32 _Z24bilinearSamplingFromGridiPfiiiiS_iiiiS_iiiiiiiiiiii_param_22,
	.param .u32 _Z24bilinearSamplingFromGridiPfiiiiS_iiiiS_iiiiiiiiiiii_param_23
)
{
	.reg .pred 	%p<41>;
	.reg .b32 	%r<60>;
	.reg .b32 	%f<46>;
	.reg .b64 	%rd<21>;

	ld.param.u32 	%r13, [_Z24bilinearSamplingFromGridiPfiiiiS_iiiiS_iiiiiiiiiiii_param_0];
	ld.param.u64 	%rd6, [_Z24bilinearSamplingFromGridiPfiiiiS_iiiiS_iiiiiiiiiiii_param_1];
	ld.param.u32 	%r16, [_Z24bilinearSamplingFromGridiPfiiiiS_iiiiS_iiiiiiiiiiii_param_4];
	ld.param.u32 	%r19, [_Z24bilinearSamplingFromGridiPfiiiiS_iiiiS_iiiiiiiiiiii_param_9];
	ld.param.u32 	%r20, [_Z24bilinearSamplingFromGridiPfiiiiS_iiiiS_iiiiiiiiiiii_param_10];
	ld.param.u32 	%r21, [_Z24bilinearSamplingFromGridiPfiiiiS_iiiiS_iiiiiiiiiiii_param_12];
	ld.param.u32 	%r24, [_Z24bilinearSamplingFromGridiPfiiiiS_iiiiS_iiiiiiiiiiii_param_17];
	ld.param.u32 	%r25, [_Z24bilinearSamplingFromGridiPfiiiiS_iiiiS_iiiiiiiiiiii_param_18];
	ld.param.u32 	%r26, [_Z24bilinearSamplingFromGridiPfiiiiS_iiiiS_iiiiiiiiiiii_param_19];
	ld.param.u32 	%r27, [_Z24bilinearSamplingFromGridiPfiiiiS_iiiiS_iiiiiiiiiiii_param_20];
	ld.param.u32 	%r28, [_Z24bilinearSamplingFromGridiPfiiiiS_iiiiS_iiiiiiiiiiii_param_21];
	ld.param.u32 	%r29, [_Z24bilinearSamplingFromGridiPfiiiiS_iiiiS_iiiiiiiiiiii_param_23];
	cvta.to.global.u64 	%rd1, %rd6;
	mov.u32 	%r30, %ctaid.x;
	mov.u32 	%r1, %ntid.x;
	mov.u32 	%r31, %tid.x;
	mad.lo.s32 	%r59, %r30, %r1, %r31;
	setp.ge.s32 	%p11, %r59, %r13;
	@%p11 bra 	$L__BB0_21;
	ld.param.u64 	%rd20, [_Z24bilinearSamplingFromGridiPfiiiiS_iiiiS_iiiiiiiiiiii_param_11];
	ld.param.u64 	%rd19, [_Z24bilinearSamplingFromGridiPfiiiiS_iiiiS_iiiiiiiiiiii_param_6];
	add.s32 	%r3, %r25, -1;
	add.s32 	%r4, %r24, -1;
	mov.u32 	%r32, %nctaid.x;
	mul.lo.s32 	%r5, %r1, %r32;
	cvta.to.global.u64 	%rd2, %rd19;
	cvta.to.global.u64 	%rd3, %rd20;
	cvt.rn.f32.s32 	%f14, %r3;
	cvt.rn.f32.s32 	%f21, %r4;
$L__BB0_2:
	ld.param.u32 	%r58, [_Z24bilinearSamplingFromGridiPfiiiiS_iiiiS_iiiiiiiiiiii_param_14];
	ld.param.u32 	%r57, [_Z24bilinearSamplingFromGridiPfiiiiS_iiiiS_iiiiiiiiiiii_param_13];
	ld.param.u32 	%r56, [_Z24bilinearSamplingFromGridiPfiiiiS_iiiiS_iiiiiiiiiiii_param_7];
	ld.param.u32 	%r55, [_Z24bilinearSamplingFromGridiPfiiiiS_iiiiS_iiiiiiiiiiii_param_5];
	ld.param.u32 	%r54, [_Z24bilinearSamplingFromGridiPfiiiiS_iiiiS_iiiiiiiiiiii_param_3];
	ld.param.u32 	%r53, [_Z24bilinearSamplingFromGridiPfiiiiS_iiiiS_iiiiiiiiiiii_param_2];
	div.s32 	%r33, %r59, %r28;
	mul.lo.s32 	%r34, %r33, %r28;
	sub.s32 	%r35, %r59, %r34;
	div.s32 	%r36, %r33, %r27;
	mul.lo.s32 	%r37, %r36, %r27;
	sub.s32 	%r38, %r33, %r37;
	div.s32 	%r39, %r36, %r26;
	mul.lo.s32 	%r40, %r39, %r26;
	sub.s32 	%r41, %r36, %r40;
	div.s32 	%r42, %r39, %r29;
	mul.lo.s32 	%r43, %r35, %r20;
	mad.lo.s32 	%r44, %r38, %r19, %r43;
	mad.lo.s32 	%r45, %r39, %r56, %r44;
	mul.wide.s32 	%rd7, %r45, 4;
	add.s64 	%rd8, %rd2, %rd7;
	ld.global.f32 	%f11, [%rd8];
	ld.global.f32 	%f12, [%rd8+4];
	add.f32 	%f13, %f12, 0f3F800000;
	mul.f32 	%f15, %f13, %f14;
	mul.f32 	%f16, %f15, 0f3F000000;
	cvt.rmi.f32.f32 	%f17, %f16;
	cvt.rzi.s32.f32 	%r7, %f17;
	cvt.rn.f32.s32 	%f18, %r7;
	sub.f32 	%f19, %f18, %f16;
	add.f32 	%f1, %f19, 0f3F800000;
	add.f32 	%f20, %f11, 0f3F800000;
	mul.f32 	%f22, %f20, %f21;
	mul.f32 	%f23, %f22, 0f3F000000;
	cvt.rmi.f32.f32 	%f24, %f23;
	cvt.rzi.s32.f32 	%r8, %f24;
	cvt.rn.f32.s32 	%f25, %r8;
	sub.f32 	%f26, %f25, %f23;
	add.f32 	%f2, %f26, 0f3F800000;
	mad.lo.s32 	%r46, %r38, %r58, %r35;
	mad.lo.s32 	%r47, %r41, %r57, %r46;
	mad.lo.s32 	%r9, %r39, %r21, %r47;
	mul.lo.s32 	%r48, %r41, %r54;
	mad.lo.s32 	%r49, %r42, %r53, %r48;
	mad.lo.s32 	%r50, %r8, %r16, %r49;
	add.s32 	%r10, %r50, %r7;
	add.s32 	%r11, %r10, %r55;
	setp.lt.s32 	%p13, %r7, 0;
	setp.ge.s32 	%p14, %r7, %r25;
	or.pred  	%p1, %p13, %p14;
	mov.pred 	%p37, 0;
	@%p1 bra 	$L__BB0_4;
	setp.gt.s32 	%p15, %r8, -1;
	setp.lt.s32 	%p16, %r8, %r24;
	and.pred  	%p37, %p15, %p16;
$L__BB0_4:
	setp.lt.s32 	%p18, %r7, -1;
	setp.ge.s32 	%p19, %r7, %r3;
	or.pred  	%p4, %p18, %p19;
	mov.pred 	%p38, 0;
	@%p4 bra 	$L__BB0_6;
	setp.gt.s32 	%p20, %r8, -1;
	setp.lt.s32 	%p21, %r8, %r24;
	and.pred  	%p38, %p20, %p21;
$L__BB0_6:
	mov.pred 	%p39, 0;
	@%p1 bra 	$L__BB0_8;
	setp.gt.s32 	%p23, %r8, -2;
	setp.lt.s32 	%p24, %r8, %r4;
	and.pred  	%p39, %p23, %p24;
$L__BB0_8:
	mov.pred 	%p40, 0;
	@%p4 bra 	$L__BB0_10;
	setp.gt.s32 	%p26, %r8, -2;
	setp.lt.s32 	%p27, %r8, %r4;
	and.pred  	%p40, %p26, %p27;
$L__BB0_10:
	or.pred  	%p28, %p37, %p38;
	or.pred  	%p29, %p28, %p39;
	or.pred  	%p30, %p29, %p40;
	not.pred 	%p31, %p30;
	@%p31 bra 	$L__BB0_20;
	mov.f32 	%f42, 0f00000000;
	not.pred 	%p32, %p37;
	@%p32 bra 	$L__BB0_13;
	mul.wide.s32 	%rd9, %r10, 4;
	add.s64 	%rd10, %rd1, %rd9;
	ld.global.f32 	%f42, [%rd10];
$L__BB0_13:
	mov.f32 	%f43, 0f00000000;
	not.pred 	%p33, %p38;
	@%p33 bra 	$L__BB0_15;
	mul.wide.s32 	%rd11, %r11, 4;
	add.s64 	%rd12, %rd1, %rd11;
	ld.global.f32 	%f43, [%rd12];
$L__BB0_15:
	mov.f32 	%f44, 0f00000000;
	not.pred 	%p34, %p39;
	@%p34 bra 	$L__BB0_17;
	add.s32 	%r51, %r10, %r16;
	mul.wide.s32 	%rd13, %r51, 4;
	add.s64 	%rd14, %rd1, %rd13;
	ld.global.f32 	%f44, [%rd14];
$L__BB0_17:
	mov.f32 	%f45, 0f00000000;
	not.pred 	%p35, %p40;
	@%p35 bra 	$L__BB0_19;
	add.s32 	%r52, %r11, %r16;
	mul.wide.s32 	%rd15, %r52, 4;
	add.s64 	%rd16, %rd1, %rd15;
	ld.global.f32 	%f45, [%rd16];
$L__BB0_19:
	mul.f32 	%f31, %f2, %f1;
	mov.f32 	%f32, 0f3F800000;
	sub.f32 	%f33, %f32, %f1;
	mul.f32 	%f34, %f2, %f33;
	mul.f32 	%f35, %f34, %f43;
	fma.rn.f32 	%f36, %f31, %f42, %f35;
	sub.f32 	%f37, %f32, %f2;
	mul.f32 	%f38, %f1, %f37;
	fma.rn.f32 	%f39, %f38, %f44, %f36;
	mul.f32 	%f40, %f37, %f33;
	fma.rn.f32 	%f41, %f40, %f45, %f39;
	mul.wide.s32 	%rd17, %r9, 4;
	add.s64 	%rd18, %rd3, %rd17;
	st.global.f32 	[%rd18], %f41;
$L__BB0_20:
	add.s32 	%r59, %r59, %r5;
	setp.lt.s32 	%p36, %r59, %r13;
	@%p36 bra 	$L__BB0_2;
$L__BB0_21:
	ret;

}
	// .globl	_Z24backwardBilinearSamplingiPfiiiiS_iiiiS_iiiiS_iiiiS_iiiiiiiiiiii
.visible .entry _Z24backwardBilinearSamplingiPfiiiiS_iiiiS_iiiiS_iiiiS_iiiiiiiiiiii(
	.param .u32 _Z24backwardBilinearSamplingiPfiiiiS_iiiiS_iiiiS_iiiiS_iiiiiiiiiiii_param_0,
	.param .u64 .ptr .align 1 _Z24backwardBilinearSamplingiPfiiiiS_iiiiS_iiiiS_iiiiS_iiiiiiiiiiii_param_1,
	.param .u32 _Z24backwardBilinearSamplingiPfiiiiS_iiiiS_iiiiS_iiiiS_iiiiiiiiiiii_param_2,
	.param .u32 _Z24backwardBilinearSamplingiPfiiiiS_iiiiS_iiiiS_iiiiS_iiiiiiiiiiii_param_3,
	.param .u32 _Z24backwardBilinearSamplingiPfiiiiS_iiiiS_iiiiS_iiiiS_iiiiiiiiiiii_param_4,
	.param .u32 _Z24backwardBilinearSamplingiPfiiiiS_iiiiS_iiiiS_iiiiS_iiiiiiiiiiii_param_5,
	.param .u64 .ptr .align 1 _Z24backwardBilinearSamplingiPfiiiiS_iiiiS_iiiiS_iiiiS_iiiiiiiiiiii_param_6,
	.param .u32 _Z24backwardBilinearSamplingiPfiiiiS_iiiiS_iiiiS_iiiiS_iiiiiiiiiiii_param_7,
	.param .u32 _Z24backwardBilinearSamplingiPfiiiiS_iiiiS_iiiiS_iiiiS_iiiiiiiiiiii_param_8,
	.param .u32 _Z24backwardBilinearSamplingiPfiiiiS_iiiiS_iiiiS_iiiiS_iiiiiiiiiiii_param_9,
	.param .u32 _Z24backwardBilinearSamplingiPfiiiiS_iiiiS_iiiiS_iiiiS_iiiiiiiiiiii_param_10,
	.param .u64 .ptr .align 1 _Z24backwardBilinearSamplingiPfiiiiS_iiiiS_iiiiS_iiiiS_iiiiiiiiiiii_param_11,
	.param .u32 _Z24backwardBilinearSamplingiPfiiiiS_iiiiS_iiiiS_iiiiS_iiiiiiiiiiii_param_12,
	.param .u32 _Z24backwardBilinearSamplingiPfiiiiS_iiiiS_iiiiS_iiiiS_iiiiiiiiiiii_param_13,
	.param .u32 _Z24backwardBilinearSamplingiPfiiiiS_iiiiS_iiiiS_iiiiS_iiiiiiiiiiii_param_14,
	.param .u32 _Z24backwardBilinearSamplingiPfiiiiS_iiiiS_iiiiS_iiiiS_iiiiiiiiiiii_param_15,
	.param .u64 .ptr .align 1 _Z24backwardBilinearSamplingiPfiiiiS_iiiiS_iiiiS_iiiiS_iiiiiiiiiiii_param_16,
	.param .u32 _Z24backwardBilinearSamplingiPfiiiiS_iiiiS_iiiiS_iiiiS_iiiiiiiiiiii_param_17,
	.param .u32 _Z24backwardBilinearSamplingiPfiiiiS_iiiiS_iiiiS_iiiiS_iiiiiiiiiiii_param_18,
	.param .u32 _Z24backwardBilinearSamplingiPfiiiiS_iiiiS_iiiiS_iiiiS_iiiiiiiiiiii_param_19,
	.param .u32 _Z24backwardBilinearSamplingiPfiiiiS_iiiiS_iiiiS_iiiiS_iiiiiiiiiiii_param_20,
	.param .u64 .ptr .align 1 _Z24backwardBilinearSamplingiPfiiiiS_iiiiS_iiiiS_iiiiS_iiiiiiiiiiii_param_21,
	.param .u32 _Z24backwardBilinearSamplingiPfiiiiS_iiiiS_iiiiS_iiiiS_iiiiiiiiiiii_param_22,
	.param .u32 _Z24backwardBilinearSamplingiPfiiiiS_iiiiS_iiiiS_iiiiS_iiiiiiiiiiii_param_23,
	.param .u32 _Z24backwardBilinearSamplingiPfiiiiS_iiiiS_iiiiS_iiiiS_iiiiiiiiiiii_param_24,
	.param .u32 _Z24backwardBilinearSamplingiPfiiiiS_iiiiS_iiiiS_iiiiS_iiiiiiiiiiii_param_25,
	.param .u32 _Z24backwardBilinearSamplingiPfiiiiS_iiiiS_iiiiS_iiiiS_iiiiiiiiiiii_param_26,
	.param .u32 _Z24backwardBilinearSamplingiPfiiiiS_iiiiS_iiiiS_iiiiS_iiiiiiiiiiii_param_27,
	.param .u32 _Z24backwardBilinearSamplingiPfiiiiS_iiiiS_iiiiS_iiiiS_iiiiiiiiiiii_param_28,
	.param .u32 _Z24backwardBilinearSamplingiPfiiiiS_iiiiS_iiiiS_iiiiS_iiiiiiiiiiii_param_29,
	.param .u32 _Z24backwardBilinearSamplingiPfiiiiS_iiiiS_iiiiS_iiiiS_iiiiiiiiiiii_param_30,
	.param .u32 _Z24backwardBilinearSamplingiPfiiiiS_iiiiS_iiiiS_iiiiS_iiiiiiiiiiii_param_31,
	.param .u32 _Z24backwardBilinearSamplingiPfiiiiS_iiiiS_iiiiS_iiiiS_iiiiiiiiiiii_param_32,
	.param .u32 _Z24backwardBilinearSamplingiPfiiiiS_iiiiS_iiiiS_iiiiS_iiiiiiiiiiii_param_33
)
{
	.reg .pred 	%p<37>;
	.reg .b32 	%r<54>;
	.reg .b32 	%f<39>;
	.reg .b64 	%rd<19>;

	ld.param.u32 	%r15, [_Z24backwardBilinearSamplingiPfiiiiS_iiiiS_iiiiS_iiiiS_iiiiiiiiiiii_param_0];
	ld.param.u64 	%rd6, [_Z24backwardBilinearSamplingiPfiiiiS_iiiiS_iiiiS_iiiiS_iiiiiiiiiiii_param_6];
	ld.param.u32 	%r16, [_Z24backwardBilinearSamplingiPfiiiiS_iiiiS_iiiiS_iiiiS_iiiiiiiiiiii_param_7];
	ld.param.u32 	%r17, [_Z24backwardBilinearSamplingiPfiiiiS_iiiiS_iiiiS_iiiiS_iiiiiiiiiiii_param_8];
	ld.param.u32 	%r18, [_Z24backwardBilinearSamplingiPfiiiiS_iiiiS_iiiiS_iiiiS_iiiiiiiiiiii_param_9];
	ld.param.u32 	%r19, [_Z24backwardBilinearSamplingiPfiiiiS_iiiiS_iiiiS_iiiiS_iiiiiiiiiiii_param_10];
	ld.param.u64 	%rd4, [_Z24backwardBilinearSamplingiPfiiiiS_iiiiS_iiiiS_iiiiS_iiiiiiiiiiii_param_11];
	ld.param.u32 	%r20, [_Z24backwardBilinearSamplingiPfiiiiS_iiiiS_iiiiS_iiiiS_iiiiiiiiiiii_param_12];
	ld.param.u32 	%r21, [_Z24backwardBilinearSamplingiPfiiiiS_iiiiS_iiiiS_iiiiS_iiiiiiiiiiii_param_14];
	ld.param.u32 	%r22, [_Z24backwardBilinearSamplingiPfiiiiS_iiiiS_iiiiS_iiiiS_iiiiiiiiiiii_param_15];
	ld.param.u64 	%rd5, [_Z24backwardBilinearSamplingiPfiiiiS_iiiiS_iiiiS_iiiiS_iiiiiiiiiiii_param_21];
	ld.param.u32 	%r23, [_Z24backwardBilinearSamplingiPfiiiiS_iiiiS_iiiiS_iiiiS_iiiiiiiiiiii_param_22];
	ld.param.u32 	%r24, [_Z24backwardBilinearSamplingiPfiiiiS_iiiiS_iiiiS_iiiiS_iiiiiiiiiiii_param_23];
	ld.param.u32 	%r25, [_Z24backwardBilinearSamplingiPfiiiiS_iiiiS_iiiiS_iiiiS_iiiiiiiiiiii_param_24];
	ld.param.u32 	%r26, [_Z24backwardBilinearSamplingiPfiiiiS_iiiiS_iiiiS_iiiiS_iiiiiiiiiiii_param_27];
	ld.param.u32 	%r27, [_Z24backwardBilinearSamplingiPfiiiiS_iiiiS_iiiiS_iiiiS_iiiiiiiiiiii_param_28];
	ld.param.u32 	%r28, [_Z24backwardBilinearSamplingiPfiiiiS_iiiiS_iiiiS_iiiiS_iiiiiiiiiiii_param_29];
	ld.param.u32 	%r29, [_Z24backwardBilinearSamplingiPfiiiiS_iiiiS_iiiiS_iiiiS_iiiiiiiiiiii_param_30];
	ld.param.u32 	%r30, [_Z24backwardBilinearSamplingiPfiiiiS_iiiiS_iiiiS_iiiiS_iiiiiiiiiiii_param_31];
	ld.param.u32 	%r31, [_Z24backwardBilinearSamplingiPfiiiiS_iiiiS_iiiiS_iiiiS_iiiiiiiiiiii_param_33];
	cvta.to.global.u64 	%rd1, %rd6;
	mov.u32 	%r32, %ctaid.x;
	mov.u32 	%r1, %ntid.x;
	mov.u32 	%r33, %tid.x;
	mad.lo.s32 	%r53, %r32, %r1, %r33;
	setp.ge.s32 	%p11, %r53, %r15;
	@%p11 bra 	$L__BB1_19;
	add.s32 	%r3, %r27, -1;
	add.s32 	%r4, %r26, -1;
	mov.u32 	%r34, %nctaid.x;
	mul.lo.s32 	%r5, %r1, %r34;
	cvta.to.global.u64 	%rd2, %rd4;
	cvta.to.global.u64 	%rd3, %rd5;
	cvt.rn.f32.s32 	%f7, %r3;
	cvt.rn.f32.s32 	%f14, %r4;
$L__BB1_2:
	div.s32 	%r35, %r53, %r30;
	mul.lo.s32 	%r36, %r35, %r30;
	sub.s32 	%r37, %r53, %r36;
	div.s32 	%r38, %r35, %r29;
	mul.lo.s32 	%r39, %r38, %r29;
	sub.s32 	%r40, %r35, %r39;
	div.s32 	%r41, %r38, %r28;
	mul.lo.s32 	%r42, %r41, %r28;
	sub.s32 	%r43, %r38, %r42;
	div.s32 	%r44, %r41, %r31;
	mul.lo.s32 	%r45, %r37, %r22;
	mad.lo.s32 	%r46, %r40, %r21, %r45;
	mad.lo.s32 	%r47, %r41, %r20, %r46;
	mul.wide.s32 	%rd7, %r47, 4;
	add.s64 	%rd8, %rd2, %rd7;
	ld.global.f32 	%f4, [%rd8];
	ld.global.f32 	%f5, [%rd8+4];
	add.f32 	%f6, %f5, 0f3F800000;
	mul.f32 	%f8, %f6, %f7;
	mul.f32 	%f9, %f8, 0f3F000000;
	cvt.rmi.f32.f32 	%f10, %f9;
	cvt.rzi.s32.f32 	%r7, %f10;
	cvt.rn.f32.s32 	%f11, %r7;
	sub.f32 	%f12, %f11, %f9;
	add.f32 	%f1, %f12, 0f3F800000;
	add.f32 	%f13, %f4, 0f3F800000;
	mul.f32 	%f15, %f13, %f14;
	mul.f32 	%f16, %f15, 0f3F000000;
	cvt.rmi.f32.f32 	%f17, %f16;
	cvt.rzi.s32.f32 	%r8, %f17;
	cvt.rn.f32.s32 	%f18, %r8;
	sub.f32 	%f19, %f18, %f16;
	add.f32 	%f2, %f19, 0f3F800000;
	mul.lo.s32 	%r48, %r43, %r17;
	mad.lo.s32 	%r49, %r44, %r16, %r48;
	mad.lo.s32 	%r50, %r8, %r18, %r49;
	add.s32 	%r9, %r50, %r7;
	add.s32 	%r10, %r9, %r19;
	add.s32 	%r11, %r9, %r18;
	add.s32 	%r12, %r10, %r18;
	mad.lo.s32 	%r51, %r40, %r25, %r37;
	mad.lo.s32 	%r52, %r43, %r24, %r51;
	mad.lo.s32 	%r13, %r41, %r23, %r52;
	setp.lt.s32 	%p13, %r7, 0;
	setp.ge.s32 	%p14, %r7, %r27;
	or.pred  	%p1, %p13, %p14;
	mov.pred 	%p33, 0;
	@%p1 bra 	$L__BB1_4;
	setp.gt.s32 	%p15, %r8, -1;
	setp.lt.s32 	%p16, %r8, %r26;
	and.pred  	%p33, %p15, %p16;
$L__BB1_4:
	setp.lt.s32 	%p18, %r7, -1;
	setp.ge.s32 	%p19, %r7, %r3;
	or.pred  	%p4, %p18, %p19;
	mov.pred 	%p34, 0;
	@%p4 bra 	$L__BB1_6;
	setp.gt.s32 	%p20, %r8, -1;
	setp.lt.s32 	%p21, %r8, %r26;
	and.pred  	%p34, %p20, %p21;
$L__BB1_6:
	mov.pred 	%p35, 0;
	@%p1 bra 	$L__BB1_8;
	setp.gt.s32 	%p23, %r8, -2;
	setp.lt.s32 	%p24, %r8, %r4;
	and.pred  	%p35, %p23, %p24;
$L__BB1_8:
	mov.pred 	%p36, 0;
	@%p4 bra 	$L__BB1_10;
	setp.gt.s32 	%p26, %r8, -2;
	setp.lt.s32 	%p27, %r8, %r4;
	and.pred  	%p36, %p26, %p27;
$L__BB1_10:
	mul.wide.s32 	%rd9, %r13, 4;
	add.s64 	%rd10, %rd3, %rd9;
	ld.global.f32 	%f3, [%rd10];
	not.pred 	%p28, %p33;
	@%p28 bra 	$L__BB1_12;
	mul.wide.s32 	%rd11, %r9, 4;
	add.s64 	%rd12, %rd1, %rd11;
	mul.f32 	%f20, %f2, %f1;
	mul.f32 	%f21, %f20, %f3;
	atom.global.add.f32 	%f22, [%rd12], %f21;
$L__BB1_12:
	not.pred 	%p29, %p34;
	@%p29 bra 	$L__BB1_14;
	mul.wide.s32 	%rd13, %r10, 4;
	add.s64 	%rd14, %rd1, %rd13;
	mov.f32 	%f23, 0f3F800000;
	sub.f32 	%f24, %f23, %f1;
	mul.f32 	%f25, %f2, %f24;
	mul.f32 	%f26, %f25, %f3;
	atom.global.add.f32 	%f27, [%rd14], %f26;
$L__BB1_14:
	not.pred 	%p30, %p35;
	@%p30 bra 	$L__BB1_16;
	mul.wide.s32 	%rd15, %r11, 4;
	add.s64 	%rd16, %rd1, %rd15;
	mov.f32 	%f28, 0f3F800000;
	sub.f32 	%f29, %f28, %f2;
	mul.f32 	%f30, %f1, %f29;
	mul.f32 	%f31, %f30, %f3;
	atom.global.add.f32 	%f32, [%rd16], %f31;
$L__BB1_16:
	not.pred 	%p31, %p36;
	@%p31 bra 	$L__BB1_18;
	mul.wide.s32 	%rd17, %r12, 4;
	add.s64 	%rd18, %rd1, %rd17;
	mov.f32 	%f33, 0f3F800000;
	sub.f32 	%f34, %f33, %f1;
	sub.f32 	%f35, %f33, %f2;
	mul.f32 	%f36, %f35, %f34;
	mul.f32 	%f37, %f36, %f3;
	atom.global.add.f32 	%f38, [%rd18], %f37;
$L__BB1_18:
	add.s32 	%r53, %r53, %r5;
	setp.lt.s32 	%p32, %r53, %r15;
	@%p32 bra 	$L__BB1_2;
$L__BB1_19:
	ret;

}


// ===== COMPILED SASS (sm_100) =====

	.target	sm_100

	.elftype	@"ET_EXEC"


//--------------------- .note.nv.tkinfo           --------------------------
	.section	.note.nv.tkinfo,"",@"SHT_NOTE"
	.sectionflags	@"SHF_NOTE_NV_TKINFO"
	.tkinfo
        /*0018*/ 	.word	0x00000002
        /*0030*/ 	.string	""
        /*0030*/ 	.string	"ptxas"
        /*0030*/ 	.string	"Cuda compilation tools, release 13.0, V13.0.88"
        /*0030*/ 	.string	"Build cuda_13.0.r13.0/compiler.36424714_0"
        /*0030*/ 	.string	"-arch sm_100 -m 64 "



//--------------------- .note.nv.cuinfo           --------------------------
	.section	.note.nv.cuinfo,"",@"SHT_NOTE"
	.sectionflags	@"SHF_NOTE_NV_CUINFO"
        /*0018*/ 	.short	0x0002
        /*001a*/ 	.short	0x0064
        /*001c*/ 	.short	0x0082
	.zero		2


//--------------------- .nv.info                  --------------------------
	.section	.nv.info,"",@"SHT_CUDA_INFO"
	.align	4


	//----- nvinfo : EIATTR_REGCOUNT
	.align		4
        /*0000*/ 	.byte	0x04, 0x2f
        /*0002*/ 	.short	(.L_1 - .L_0)
	.align		4
.L_0:
        /*0004*/ 	.word	index@(_Z24bilinearSamplingFromGridiPfiiiiS_iiiiS_iiiiiiiiiiii)
        /*0008*/ 	.word	0x00000020


	//----- nvinfo : EIATTR_FRAME_SIZE
	.align		4
.L_1:
        /*000c*/ 	.byte	0x04, 0x11
        /*000e*/ 	.short	(.L_3 - .L_2)
	.align		4
.L_2:
        /*0010*/ 	.word	index@(_Z24bilinearSamplingFromGridiPfiiiiS_iiiiS_iiiiiiiiiiii)
        /*0014*/ 	.word	0x00000000


	//----- nvinfo : EIATTR_REGCOUNT
	.align		4
.L_3:
        /*0018*/ 	.byte	0x04, 0x2f
        /*001a*/ 	.short	(.L_5 - .L_4)
	.align		4
.L_4:
        /*001c*/ 	.word	index@(_Z24backwardBilinearSamplingiPfiiiiS_iiiiS_iiiiS_iiiiS_iiiiiiiiiiii)
        /*0020*/ 	.word	0x0000001c


	//----- nvinfo : EIATTR_FRAME_SIZE
	.align		4
.L_5:
        /*0024*/ 	.byte	0x04, 0x11
        /*0026*/ 	.short	(.L_7 - .L_6)
	.align		4
.L_6:
        /*0028*/ 	.word	index@(_Z24backwardBilinearSamplingiPfiiiiS_iiiiS_iiiiS_iiiiS_iiiiiiiiiiii)
        /*002c*/ 	.word	0x00000000


	//----- nvinfo : EIATTR_MIN_STACK_SIZE
	.align		4
.L_7:
        /*0030*/ 	.byte	0x04, 0x12
        /*0032*/ 	.short	(.L_9 - .L_8)
	.align		4
.L_8:
        /*0034*/ 	.word	index@(_Z24backwardBilinearSamplingiPfiiiiS_iiiiS_iiiiS_iiiiS_iiiiiiiiiiii)
        /*0038*/ 	.word	0x00000000


	//----- nvinfo : EIATTR_MIN_STACK_SIZE
	.align		4
.L_9:
        /*003c*/ 	.byte	0x04, 0x12
        /*003e*/ 	.short	(.L_11 - .L_10)
	.align		4
.L_10:
        /*0040*/ 	.word	index@(_Z24bilinearSamplingFromGridiPfiiiiS_iiiiS_iiiiiiiiiiii)
        /*0044*/ 	.word	0x00000000
.L_11:


//--------------------- .nv.compat                --------------------------
	.section	.nv.compat,"",@"SHT_CUDA_COMPAT_INFO"
	.align	4
        /*0000*/ 	.byte	0x02, 0x09, 0x00, 0x00, 0x02, 0x02, 0x01, 0x00, 0x02, 0x05, 0x05, 0x00, 0x03, 0x07, 0x01, 0x01
        /*0010*/ 	.byte	0x02, 0x03, 0x00, 0x00, 0x02, 0x06, 0x01, 0x00, 0x04, 0x0b, 0x08, 0x00, 0x09, 0x00, 0x00, 0x00
        /*0020*/ 	.byte	0x00, 0x00, 0x00, 0x00


//--------------------- .nv.info._Z24backwardBilinearSamplingiPfiiiiS_iiiiS_iiiiS_iiiiS_iiiiiiiiiiii --------------------------
	.section	.nv.info._Z24backwardBilinearSamplingiPfiiiiS_iiiiS_iiiiS_iiiiS_iiiiiiiiiiii,"",@"SHT_CUDA_INFO"
	.sectionflags	@""
	.align	4


	//----- nvinfo : EIATTR_CUDA_API_VERSION
	.align		4
        /*0000*/ 	.byte	0x04, 0x37
        /*0002*/ 	.short	(.L_13 - .L_12)
.L_12:
        /*0004*/ 	.word	0x00000082


	//----- nvinfo : EIATTR_KPARAM_INFO
	.align		4
.L_13:
        /*0008*/ 	.byte	0x04, 0x17
        /*000a*/ 	.short	(.L_15 - .L_14)
.L_14:
        /*000c*/ 	.word	0x00000000
        /*0010*/ 	.short	0x0021
        /*0012*/ 	.short	0x009c
        /*0014*/ 	.byte	0x00, 0xf0, 0x11, 0x00


	//----- nvinfo : EIATTR_KPARAM_INFO
	.align		4
.L_15:
        /*0018*/ 	.byte	0x04, 0x17
        /*001a*/ 	.short	(.L_17 - .L_16)
.L_16:
        /*001c*/ 	.word	0x00000000
        /*0020*/ 	.short	0x0020
        /*0022*/ 	.short	0x0098
        /*0024*/ 	.byte	0x00, 0xf0, 0x11, 0x00


	//----- nvinfo : EIATTR_KPARAM_INFO
	.align		4
.L_17:
        /*0028*/ 	.byte	0x04, 0x17
        /*002a*/ 	.short	(.L_19 - .L_18)
.L_18:
        /*002c*/ 	.word	0x00000000
        /*0030*/ 	.short	0x001f
        /*0032*/ 	.short	0x0094
        /*0034*/ 	.byte	0x00, 0xf0, 0x11, 0x00


	//----- nvinfo : EIATTR_KPARAM_INFO
	.align		4
.L_19:
        /*0038*/ 	.byte	0x04, 0x17
        /*003a*/ 	.short	(.L_21 - .L_20)
.L_20:
        /*003c*/ 	.word	0x00000000
        /*0040*/ 	.short	0x001e
        /*0042*/ 	.short	0x0090
        /*0044*/ 	.byte	0x00, 0xf0, 0x11, 0x00


	//----- nvinfo : EIATTR_KPARAM_INFO
	.align		4
.L_21:
        /*0048*/ 	.byte	0x04, 0x17
        /*004a*/ 	.short	(.L_23 - .L_22)
.L_22:
        /*004c*/ 	.word	0x00000000
        /*0050*/ 	.short	0x001d
        /*0052*/ 	.short	0x008c
        /*0054*/ 	.byte	0x00, 0xf0, 0x11, 0x00


	//----- nvinfo : EIATTR_KPARAM_INFO
	.align		4
.L_23:
        /*0058*/ 	.byte	0x04, 0x17
        /*005a*/ 	.short	(.L_25 - .L_24)
.L_24:
        /*005c*/ 	.word	0x00000000
        /*0060*/ 	.short	0x001c
        /*0062*/ 	.short	0x0088
        /*0064*/ 	.byte	0x00, 0xf0, 0x11, 0x00


	//----- nvinfo : EIATTR_KPARAM_INFO
	.align		4
.L_25:
        /*0068*/ 	.byte	0x04, 0x17
        /*006a*/ 	.short	(.L_27 - .L_26)
.L_26:
        /*006c*/ 	.word	0x00000000
        /*0070*/ 	.short	0x001b
        /*0072*/ 	.short	0x0084
        /*0074*/ 	.byte	0x00, 0xf0, 0x11, 0x00


	//----- nvinfo : EIATTR_KPARAM_INFO
	.align		4
.L_27:
        /*0078*/ 	.byte	0x04, 0x17
        /*007a*/ 	.short	(.L_29 - .L_28)
.L_28:
        /*007c*/ 	.word	0x00000000
        /*0080*/ 	.short	0x001a
        /*0082*/ 	.short	0x0080
        /*0084*/ 	.byte	0x00, 0xf0, 0x11, 0x00


	//----- nvinfo : EIATTR_KPARAM_INFO
	.align		4
.L_29:
        /*0088*/ 	.byte	0x04, 0x17
        /*008a*/ 	.short	(.L_31 - .L_30)
.L_30:
        /*008c*/ 	.word	0x00000000
        /*0090*/ 	.short	0x0019
        /*0092*/ 	.short	0x007c
        /*0094*/ 	.byte	0x00, 0xf0, 0x11, 0x00


	//----- nvinfo : EIATTR_KPARAM_INFO
	.align		4
.L_31:
        /*0098*/ 	.byte	0x04, 0x17
        /*009a*/ 	.short	(.L_33 - .L_32)
.L_32:
        /*009c*/ 	.word	0x00000000
        /*00a0*/ 	.short	0x0018
        /*00a2*/ 	.short	0x0078
        /*00a4*/ 	.byte	0x00, 0xf0, 0x11, 0x00


	//----- nvinfo : EIATTR_KPARAM_INFO
	.align		4
.L_33:
        /*00a8*/ 	.byte	0x04, 0x17
        /*00aa*/ 	.short	(.L_35 - .L_34)
.L_34:
        /*00ac*/ 	.word	0x00000000
        /*00b0*/ 	.short	0x0017
        /*00b2*/ 	.short	0x0074
        /*00b4*/ 	.byte	0x00, 0xf0, 0x11, 0x00


	//----- nvinfo : EIATTR_KPARAM_INFO
	.align		4
.L_35:
        /*00b8*/ 	.byte	0x04, 0x17
        /*00ba*/ 	.short	(.L_37 - .L_36)
.L_36:
        /*00bc*/ 	.word	0x00000000
        /*00c0*/ 	.short	0x0016
        /*00c2*/ 	.short	0x0070
        /*00c4*/ 	.byte	0x00, 0xf0, 0x11, 0x00


	//----- nvinfo : EIATTR_KPARAM_INFO
	.align		4
.L_37:
        /*00c8*/ 	.byte	0x04, 0x17
        /*00ca*/ 	.short	(.L_39 - .L_38)
.L_38:
        /*00cc*/ 	.word	0x00000000
        /*00d0*/ 	.short	0x0015
        /*00d2*/ 	.short	0x0068
        /*00d4*/ 	.byte	0x00, 0xf5, 0x21, 0x00


	//----- nvinfo : EIATTR_KPARAM_INFO
	.align		4
.L_39:
        /*00d8*/ 	.byte	0x04, 0x17
        /*00da*/ 	.short	(.L_41 - .L_40)
.L_40:
        /*00dc*/ 	.word	0x00000000
        /*00e0*/ 	.short	0x0014
        /*00e2*/ 	.short	0x0064
        /*00e4*/ 	.byte	0x00, 0xf0, 0x11, 0x00


	//----- nvinfo : EIATTR_KPARAM_INFO
	.align		4
.L_41:
        /*00e8*/ 	.byte	0x04, 0x17
        /*00ea*/ 	.short	(.L_43 - .L_42)
.L_42:
        /*00ec*/ 	.word	0x00000000
        /*00f0*/ 	.short	0x0013
        /*00f2*/ 	.short	0x0060
        /*00f4*/ 	.byte	0x00, 0xf0, 0x11, 0x00


	//----- nvinfo : EIATTR_KPARAM_INFO
	.align		4
.L_43:
        /*00f8*/ 	.byte	0x04, 0x17
        /*00fa*/ 	.short	(.L_45 - .L_44)
.L_44:
        /*00fc*/ 	.word	0x00000000
        /*0100*/ 	.short	0x0012
        /*0102*/ 	.short	0x005c
        /*0104*/ 	.byte	0x00, 0xf0, 0x11, 0x00


	//----- nvinfo : EIATTR_KPARAM_INFO
	.align		4
.L_45:
        /*0108*/ 	.byte	0x04, 0x17
        /*010a*/ 	.short	(.L_47 - .L_46)
.L_46:
        /*010c*/ 	.word	0x00000000
        /*0110*/ 	.short	0x0011
        /*0112*/ 	.short	0x0058
        /*0114*/ 	.byte	0x00, 0xf0, 0x11, 0x00


	//----- nvinfo : EIATTR_KPARAM_INFO
	.align		4
.L_47:
        /*0118*/ 	.byte	0x04, 0x17
        /*011a*/ 	.short	(.L_49 - .L_48)
.L_48:
        /*011c*/ 	.word	0x00000000
        /*0120*/ 	.short	0x0010
        /*0122*/ 	.short	0x0050
        /*0124*/ 	.byte	0x00, 0xf5, 0x21, 0x00


	//----- nvinfo : EIATTR_KPARAM_INFO
	.align		4
.L_49:
        /*0128*/ 	.byte	0x04, 0x17
        /*012a*/ 	.short	(.L_51 - .L_50)
.L_50:
        /*012c*/ 	.word	0x00000000
        /*0130*/ 	.short	0x000f
        /*0132*/ 	.short	0x004c
        /*0134*/ 	.byte	0x00, 0xf0, 0x11, 0x00


	//----- nvinfo : EIATTR_KPARAM_INFO
	.align		4
.L_51:
        /*0138*/ 	.byte	0x04, 0x17
        /*013a*/ 	.short	(.L_53 - .L_52)
.L_52:
        /*013c*/ 	.word	0x00000000
        /*0140*/ 	.short	0x000e
        /*0142*/ 	.short	0x0048
        /*0144*/ 	.byte	0x00, 0xf0, 0x11, 0x00


	//----- nvinfo : EIATTR_KPARAM_INFO
	.align		4
.L_53:
        /*0148*/ 	.byte	0x04, 0x17
        /*014a*/ 	.short	(.L_55 - .L_54)
.L_54:
        /*014c*/ 	.word	0x00000000
        /*0150*/ 	.short	0x000d
        /*0152*/ 	.short	0x0044
        /*0154*/ 	.byte	0x00, 0xf0, 0x11, 0x00


	//----- nvinfo : EIATTR_KPARAM_INFO
	.align		4
.L_55:
        /*0158*/ 	.byte	0x04, 0x17
        /*015a*/ 	.short	(.L_57 - .L_56)
.L_56:
        /*015c*/ 	.word	0x00000000
        /*0160*/ 	.short	0x000c
        /*0162*/ 	.short	0x0040
        /*0164*/ 	.byte	0x00, 0xf0, 0x11, 0x00


	//----- nvinfo : EIATTR_KPARAM_INFO
	.align		4
.L_57:
        /*0168*/ 	.byte	0x04, 0x17
        /*016a*/ 	.short	(.L_59 - .L_58)
.L_58:
        /*016c*/ 	.word	0x00000000
        /*0170*/ 	.short	0x000b
        /*0172*/ 	.short	0x0038
        /*0174*/ 	.byte	0x00, 0xf5, 0x21, 0x00


	//----- nvinfo : EIATTR_KPARAM_INFO
	.align		4
.L_59:
        /*0178*/ 	.byte	0x04, 0x17
        /*017a*/ 	.short	(.L_61 - .L_60)
.L_60:
        /*017c*/ 	.word	0x00000000
        /*0180*/ 	.short	0x000a
        /*0182*/ 	.short	0x0034
        /*0184*/ 	.byte	0x00, 0xf0, 0x11, 0x00


	//----- nvinfo : EIATTR_KPARAM_INFO
	.align		4
.L_61:
        /*0188*/ 	.byte	0x04, 0x17
        /*018a*/ 	.short	(.L_63 - .L_62)
.L_62:
        /*018c*/ 	.word	0x00000000
        /*0190*/ 	.short	0x0009
        /*0192*/ 	.short	0x0030
        /*0194*/ 	.byte	0x00, 0xf0, 0x11, 0x00


	//----- nvinfo : EIATTR_KPARAM_INFO
	.align		4
.L_63:
        /*0198*/ 	.byte	0x04, 0x17
        /*019a*/ 	.short	(.L_65 - .L_64)
.L_64:
        /*019c*/ 	.word	0x00000000
        /*01a0*/ 	.short	0x0008
        /*01a2*/ 	.short	0x002c
        /*01a4*/ 	.byte	0x00, 0xf0, 0x11, 0x00


	//----- nvinfo : EIATTR_KPARAM_INFO
	.align		4
.L_65:
        /*01a8*/ 	.byte	0x04, 0x17
        /*01aa*/ 	.short	(.L_67 - .L_66)
.L_66:
        /*01ac*/ 	.word	0x00000000
        /*01b0*/ 	.short	0x0007
        /*01b2*/ 	.short	0x0028
        /*01b4*/ 	.byte	0x00, 0xf0, 0x11, 0x00


	//----- nvinfo : EIATTR_KPARAM_INFO
	.align		4
.L_67:
        /*01b8*/ 	.byte	0x04, 0x17
        /*01ba*/ 	.short	(.L_69 - .L_68)
.L_68:
        /*01bc*/ 	.word	0x00000000
        /*01c0*/ 	.short	0x0006
        /*01c2*/ 	.short	0x0020
        /*01c4*/ 	.byte	0x00, 0xf5, 0x21, 0x00


	//----- nvinfo : EIATTR_KPARAM_INFO
	.align		4
.L_69:
        /*01c8*/ 	.byte	0x04, 0x17
        /*01ca*/ 	.short	(.L_71 - .L_70)
.L_70:
        /*01cc*/ 	.word	0x00000000
        /*01d0*/ 	.short	0x0005
        /*01d2*/ 	.short	0x001c
        /*01d4*/ 	.byte	0x00, 0xf0, 0x11, 0x00


	//----- nvinfo : EIATTR_KPARAM_INFO
	.align		4
.L_71:
        /*01d8*/ 	.byte	0x04, 0x17
        /*01da*/ 	.short	(.L_73 - .L_72)
.L_72:
        /*01dc*/ 	.word	0x00000000
        /*01e0*/ 	.short	0x0004
        /*01e2*/ 	.short	0x0018
        /*01e4*/ 	.byte	0x00, 0xf0, 0x11, 0x00


	//----- nvinfo : EIATTR_KPARAM_INFO
	.align		4
.L_73:
        /*01e8*/ 	.byte	0x04, 0x17
        /*01ea*/ 	.short	(.L_75 - .L_74)
.L_74:
        /*01ec*/ 	.word	0x00000000
        /*01f0*/ 	.short	0x0003
        /*01f2*/ 	.short	0x0014
        /*01f4*/ 	.byte	0x00, 0xf0, 0x11, 0x00


	//----- nvinfo : EIATTR_KPARAM_INFO
	.align		4
.L_75:
        /*01f8*/ 	.byte	0x04, 0x17
        /*01fa*/ 	.short	(.L_77 - .L_76)
.L_76:
        /*01fc*/ 	.word	0x00000000
        /*0200*/ 	.short	0x0002
        /*0202*/ 	.short	0x0010
        /*0204*/ 	.byte	0x00, 0xf0, 0x11, 0x00


	//----- nvinfo : EIATTR_KPARAM_INFO
	.align		4
.L_77:
        /*0208*/ 	.byte	0x04, 0x17
        /*020a*/ 	.short	(.L_79 - .L_78)
.L_78:
        /*020c*/ 	.word	0x00000000
        /*0210*/ 	.short	0x0001
        /*0212*/ 	.short	0x0008
        /*0214*/ 	.byte	0x00, 0xf5, 0x21, 0x00


	//----- nvinfo : EIATTR_KPARAM_INFO
	.align		4
.L_79:
        /*0218*/ 	.byte	0x04, 0x17
        /*021a*/ 	.short	(.L_81 - .L_80)
.L_80:
        /*021c*/ 	.word	0x00000000
        /*0220*/ 	.short	0x0000
        /*0222*/ 	.short	0x0000
        /*0224*/ 	.byte	0x00, 0xf0, 0x11, 0x00


	//----- nvinfo : EIATTR_SPARSE_MMA_MASK
	.align		4
.L_81:
        /*0228*/ 	.byte	0x03, 0x50
        /*022a*/ 	.short	0x0000


	//----- nvinfo : EIATTR_MAXREG_COUNT
	.align		4
        /*022c*/ 	.byte	0x03, 0x1b
        /*022e*/ 	.short	0x00ff


	//----- nvinfo : EIATTR_MERCURY_ISA_VERSION
	.align		4
        /*0230*/ 	.byte	0x03, 0x5f
        /*0232*/ 	.short	0x0101


	//----- nvinfo : EIATTR_VRC_CTA_INIT_COUNT
	.align		4
        /*0234*/ 	.byte	0x02, 0x4a
	.zero		1
	.zero		1


	//----- nvinfo : EIATTR_EXIT_INSTR_OFFSETS
	.align		4
        /*0238*/ 	.byte	0x04, 0x1c
        /*023a*/ 	.short	(.L_83 - .L_82)


	//   ....[0]....
.L_82:
        /*023c*/ 	.word	0x00000070


	//   ....[1]....
        /*0240*/ 	.word	0x00000dc0


	//----- nvinfo : EIATTR_CRS_STACK_SIZE
	.align		4
.L_83:
        /*0244*/ 	.byte	0x04, 0x1e
        /*0246*/ 	.short	(.L_85 - .L_84)
.L_84:
        /*0248*/ 	.word	0x00000000


	//----- nvinfo : EIATTR_CBANK_PARAM_SIZE
	.align		4
.L_85:
        /*024c*/ 	.byte	0x03, 0x19
        /*024e*/ 	.short	0x00a0


	//----- nvinfo : EIATTR_PARAM_CBANK
	.align		4
        /*0250*/ 	.byte	0x04, 0x0a
        /*0252*/ 	.short	(.L_87 - .L_86)
	.align		4
.L_86:
        /*0254*/ 	.word	index@(.nv.constant0._Z24backwardBilinearSamplingiPfiiiiS_iiiiS_iiiiS_iiiiS_iiiiiiiiiiii)
        /*0258*/ 	.short	0x0380
        /*025a*/ 	.short	0x00a0


	//----- nvinfo : EIATTR_SW_WAR
	.align		4
.L_87:
        /*025c*/ 	.byte	0x04, 0x36
        /*025e*/ 	.short	(.L_89 - .L_88)
.L_88:
        /*0260*/ 	.word	0x00000008
.L_89:


//--------------------- .nv.info._Z24bilinearSamplingFromGridiPfiiiiS_iiiiS_iiiiiiiiiiii --------------------------
	.section	.nv.info._Z24bilinearSamplingFromGridiPfiiiiS_iiiiS_iiiiiiiiiiii,"",@"SHT_CUDA_INFO"
	.sectionflags	@""
	.align	4


	//----- nvinfo : EIATTR_CUDA_API_VERSION
	.align		4
        /*0000*/ 	.byte	0x04, 0x37
        /*0002*/ 	.short	(.L_91 - .L_90)
.L_90:
        /*0004*/ 	.word	0x00000082


	//----- nvinfo : EIATTR_KPARAM_INFO
	.align		4
.L_91:
        /*0008*/ 	.byte	0x04, 0x17
        /*000a*/ 	.short	(.L_93 - .L_92)
.L_92:
        /*000c*/ 	.word	0x00000000
        /*0010*/ 	.short	0x0017
        /*0012*/ 	.short	0x006c
        /*0014*/ 	.byte	0x00, 0xf0, 0x11, 0x00


	//----- nvinfo : EIATTR_KPARAM_INFO
	.align		4
.L_93:
        /*0018*/ 	.byte	0x04, 0x17
        /*001a*/ 	.short	(.L_95 - .L_94)
.L_94:
        /*001c*/ 	.word	0x00000000
        /*0020*/ 	.short	0x0016
        /*0022*/ 	.short	0x0068
        /*0024*/ 	.byte	0x00, 0xf0, 0x11, 0x00


	//----- nvinfo : EIATTR_KPARAM_INFO
	.align		4
.L_95:
        /*0028*/ 	.byte	0x04, 0x17
        /*002a*/ 	.short	(.L_97 - .L_96)
.L_96:
        /*002c*/ 	.word	0x00000000
        /*0030*/ 	.short	0x0015
        /*0032*/ 	.short	0x0064
        /*0034*/ 	.byte	0x00, 0xf0, 0x11, 0x00


	//----- nvinfo : EIATTR_KPARAM_INFO
	.align		4
.L_97:
        /*0038*/ 	.byte	0x04, 0x17
        /*003a*/ 	.short	(.L_99 - .L_98)
.L_98:
        /*003c*/ 	.word	0x00000000
        /*0040*/ 	.short	0x0014
        /*0042*/ 	.short	0x0060
        /*0044*/ 	.byte	0x00, 0xf0, 0x11, 0x00


	//----- nvinfo : EIATTR_KPARAM_INFO
	.align		4
.L_99:
        /*0048*/ 	.byte	0x04, 0x17
        /*004a*/ 	.short	(.L_101 - .L_100)
.L_100:
        /*004c*/ 	.word	0x00000000
        /*0050*/ 	.short	0x0013
        /*0052*/ 	.short	0x005c
        /*0054*/ 	.byte	0x00, 0xf0, 0x11, 0x00


	//----- nvinfo : EIATTR_KPARAM_INFO
	.align		4
.L_101:
        /*0058*/ 	.byte	0x04, 0x17
        /*005a*/ 	.short	(.L_103 - .L_102)
.L_102:
        /*005c*/ 	.word	0x00000000
        /*0060*/ 	.short	0x0012
        /*0062*/ 	.short	0x0058
        /*0064*/ 	.byte	0x00, 0xf0, 0x11, 0x00


	//----- nvinfo : EIATTR_KPARAM_INFO
	.align		4
.L_103:
        /*0068*/ 	.byte	0x04, 0x17
        /*006a*/ 	.short	(.L_105 - .L_104)
.L_104:
        /*006c*/ 	.word	0x00000000
        /*0070*/ 	.short	0x0011
        /*0072*/ 	.short	0x0054
        /*0074*/ 	.byte	0x00, 0xf0, 0x11, 0x00


	//----- nvinfo : EIATTR_KPARAM_INFO
	.align		4
.L_105:
        /*0078*/ 	.byte	0x04, 0x17
        /*007a*/ 	.short	(.L_107 - .L_106)
.L_106:
        /*007c*/ 	.word	0x00000000
        /*0080*/ 	.short	0x0010
        /*0082*/ 	.short	0x0050
        /*0084*/ 	.byte	0x00, 0xf0, 0x11, 0x00


	//----- nvinfo : EIATTR_KPARAM_INFO
	.align		4
.L_107:
        /*0088*/ 	.byte	0x04, 0x17
        /*008a*/ 	.short	(.L_109 - .L_108)
.L_108:
        /*008c*/ 	.word	0x00000000
        /*0090*/ 	.short	0x000f
        /*0092*/ 	.short	0x004c
        /*0094*/ 	.byte	0x00, 0xf0, 0x11, 0x00


	//----- nvinfo : EIATTR_KPARAM_INFO
	.align		4
.L_109:
        /*0098*/ 	.byte	0x04, 0x17
        /*009a*/ 	.short	(.L_111 - .L_110)
.L_110:
        /*009c*/ 	.word	0x00000000
        /*00a0*/ 	.short	0x000e
        /*00a2*/ 	.short	0x0048
        /*00a4*/ 	.byte	0x00, 0xf0, 0x11, 0x00


	//----- nvinfo : EIATTR_KPARAM_INFO
	.align		4
.L_111:
        /*00a8*/ 	.byte	0x04, 0x17
        /*00aa*/ 	.short	(.L_113 - .L_112)
.L_112:
        /*00ac*/ 	.word	0x00000000
        /*00b0*/ 	.short	0x000d
        /*00b2*/ 	.short	0x0044
        /*00b4*/ 	.byte	0x00, 0xf0, 0x11, 0x00


	//----- nvinfo : EIATTR_KPARAM_INFO
	.align		4
.L_113:
        /*00b8*/ 	.byte	0x04, 0x17
        /*00ba*/ 	.short	(.L_115 - .L_114)
.L_114:
        /*00bc*/ 	.word	0x00000000
        /*00c0*/ 	.short	0x000c
        /*00c2*/ 	.short	0x0040
        /*00c4*/ 	.byte	0x00, 0xf0, 0x11, 0x00


	//----- nvinfo : EIATTR_KPARAM_INFO
	.align		4
.L_115:
        /*00c8*/ 	.byte	0x04, 0x17
        /*00ca*/ 	.short	(.L_117 - .L_116)
.L_116:
        /*00cc*/ 	.word	0x00000000
        /*00d0*/ 	.short	0x000b
        /*00d2*/ 	.short	0x0038
        /*00d4*/ 	.byte	0x00, 0xf5, 0x21, 0x00


	//----- nvinfo : EIATTR_KPARAM_INFO
	.align		4
.L_117:
        /*00d8*/ 	.byte	0x04, 0x17
        /*00da*/ 	.short	(.L_119 - .L_118)
.L_118:
        /*00dc*/ 	.word	0x00000000
        /*00e0*/ 	.short	0x000a
        /*00e2*/ 	.short	0x0034
        /*00e4*/ 	.byte	0x00, 0xf0, 0x11, 0x00


	//----- nvinfo : EIATTR_KPARAM_INFO
	.align		4
.L_119:
        /*00e8*/ 	.byte	0x04, 0x17
        /*00ea*/ 	.short	(.L_121 - .L_120)
.L_120:
        /*00ec*/ 	.word	0x00000000
        /*00f0*/ 	.short	0x0009
        /*00f2*/ 	.short	0x0030
        /*00f4*/ 	.byte	0x00, 0xf0, 0x11, 0x00


	//----- nvinfo : EIATTR_KPARAM_INFO
	.align		4
.L_121:
        /*00f8*/ 	.byte	0x04, 0x17
        /*00fa*/ 	.short	(.L_123 - .L_122)
.L_122:
        /*00fc*/ 	.word	0x00000000
        /*0100*/ 	.short	0x0008
        /*0102*/ 	.short	0x002c
        /*0104*/ 	.byte	0x00, 0xf0, 0x11, 0x00


	//----- nvinfo : EIATTR_KPARAM_INFO
	.align		4
.L_123:
        /*0108*/ 	.byte	0x04, 0x17
        /*010a*/ 	.short	(.L_125 - .L_124)
.L_124:
        /*010c*/ 	.word	0x00000000
        /*0110*/ 	.short	0x0007
        /*0112*/ 	.short	0x0028
        /*0114*/ 	.byte	0x00, 0xf0, 0x11, 0x00


	//----- nvinfo : EIATTR_KPARAM_INFO
	.align		4
.L_125:
        /*0118*/ 	.byte	0x04, 0x17
        /*011a*/ 	.short	(.L_127 - .L_126)
.L_126:
        /*011c*/ 	.word	0x00000000
        /*0120*/ 	.short	0x0006
        /*0122*/ 	.short	0x0020
        /*0124*/ 	.byte	0x00, 0xf5, 0x21, 0x00


	//----- nvinfo : EIATTR_KPARAM_INFO
	.align		4
.L_127:
        /*0128*/ 	.byte	0x04, 0x17
        /*012a*/ 	.short	(.L_129 - .L_128)
.L_128:
        /*012c*/ 	.word	0x00000000
        /*0130*/ 	.short	0x0005
        /*0132*/ 	.short	0x001c
        /*0134*/ 	.byte	0x00, 0xf0, 0x11, 0x00


	//----- nvinfo : EIATTR_KPARAM_INFO
	.align		4
.L_129:
        /*0138*/ 	.byte	0x04, 0x17
        /*013a*/ 	.short	(.L_131 - .L_130)
.L_130:
        /*013c*/ 	.word	0x00000000
        /*0140*/ 	.short	0x0004
        /*0142*/ 	.short	0x0018
        /*0144*/ 	.byte	0x00, 0xf0, 0x11, 0x00


	//----- nvinfo : EIATTR_KPARAM_INFO
	.align		4
.L_131:
        /*0148*/ 	.byte	0x04, 0x17
        /*014a*/ 	.short	(.L_133 - .L_132)
.L_132:
        /*014c*/ 	.word	0x00000000
        /*0150*/ 	.short	0x0003
        /*0152*/ 	.short	0x0014
        /*0154*/ 	.byte	0x00, 0xf0, 0x11, 0x00


	//----- nvinfo : EIATTR_KPARAM_INFO
	.align		4
.L_133:
        /*0158*/ 	.byte	0x04, 0x17
        /*015a*/ 	.short	(.L_135 - .L_134)
.L_134:
        /*015c*/ 	.word	0x00000000
        /*0160*/ 	.short	0x0002
        /*0162*/ 	.short	0x0010
        /*0164*/ 	.byte	0x00, 0xf0, 0x11, 0x00


	//----- nvinfo : EIATTR_KPARAM_INFO
	.align		4
.L_135:
        /*0168*/ 	.byte	0x04, 0x17
        /*016a*/ 	.short	(.L_137 - .L_136)
.L_136:
        /*016c*/ 	.word	0x00000000
        /*0170*/ 	.short	0x0001
        /*0172*/ 	.short	0x0008
        /*0174*/ 	.byte	0x00, 0xf5, 0x21, 0x00


	//----- nvinfo : EIATTR_KPARAM_INFO
	.align		4
.L_137:
        /*0178*/ 	.byte	0x04, 0x17
        /*017a*/ 	.short	(.L_139 - .L_138)
.L_138:
        /*017c*/ 	.word	0x00000000
        /*0180*/ 	.short	0x0000
        /*0182*/ 	.short	0x0000
        /*0184*/ 	.byte	0x00, 0xf0, 0x11, 0x00


	//----- nvinfo : EIATTR_SPARSE_MMA_MASK
	.align		4
.L_139:
        /*0188*/ 	.byte	0x03, 0x50
        /*018a*/ 	.short	0x0000


	//----- nvinfo : EIATTR_MAXREG_COUNT
	.align		4
        /*018c*/ 	.byte	0x03, 0x1b
        /*018e*/ 	.short	0x00ff


	//----- nvinfo : EIATTR_MERCURY_ISA_VERSION
	.align		4
        /*0190*/ 	.byte	0x03, 0x5f
        /*0192*/ 	.short	0x0101


	//----- nvinfo : EIATTR_VRC_CTA_INIT_COUNT
	.align		4
        /*0194*/ 	.byte	0x02, 0x4a
	.zero		1
	.zero		1


	//----- nvinfo : EIATTR_EXIT_INSTR_OFFSETS
	.align		4
        /*0198*/ 	.byte	0x04, 0x1c
        /*019a*/ 	.short	(.L_141 - .L_140)


	//   ....[0]....
.L_140:
        /*019c*/ 	.word	0x00000070


	//   ....[1]....
        /*01a0*/ 	.word	0x00000dd0


	//----- nvinfo : EIATTR_CRS_STACK_SIZE
	.align		4
.L_141:
        /*01a4*/ 	.byte	0x04, 0x1e
        /*01a6*/ 	.short	(.L_143 - .L_142)
.L_142:
        /*01a8*/ 	.word	0x00000000


	//----- nvinfo : EIATTR_CBANK_PARAM_SIZE
	.align		4
.L_143:
        /*01ac*/ 	.byte	0x03, 0x19
        /*01ae*/ 	.short	0x0070


	//----- nvinfo : EIATTR_PARAM_CBANK
	.align		4
        /*01b0*/ 	.byte	0x04, 0x0a
        /*01b2*/ 	.short	(.L_145 - .L_144)
	.align		4
.L_144:
        /*01b4*/ 	.word	index@(.nv.constant0._Z24bilinearSamplingFromGridiPfiiiiS_iiiiS_iiiiiiiiiiii)
        /*01b8*/ 	.short	0x0380
        /*01ba*/ 	.short	0x0070


	//----- nvinfo : EIATTR_SW_WAR
	.align		4
.L_145:
        /*01bc*/ 	.byte	0x04, 0x36
        /*01be*/ 	.short	(.L_147 - .L_146)
.L_146:
        /*01c0*/ 	.word	0x00000008
.L_147:


//--------------------- .nv.callgraph             --------------------------
	.section	.nv.callgraph,"",@"SHT_CUDA_CALLGRAPH"
	.align	4
	.sectionentsize	8
	.align		4
        /*0000*/ 	.word	0x00000000
	.align		4
        /*0004*/ 	.word	0xffffffff
	.align		4
        /*0008*/ 	.word	0x00000000
	.align		4
        /*000c*/ 	.word	0xfffffffe
	.align		4
        /*0010*/ 	.word	0x00000000
	.align		4
        /*0014*/ 	.word	0xfffffffd
	.align		4
        /*0018*/ 	.word	0x00000000
	.align		4
        /*001c*/ 	.word	0xfffffffc


//--------------------- .text._Z24backwardBilinearSamplingiPfiiiiS_iiiiS_iiiiS_iiiiS_iiiiiiiiiiii --------------------------
	.section	.text._Z24backwardBilinearSamplingiPfiiiiS_iiiiS_iiiiS_iiiiS_iiiiiiiiiiii,"ax",@progbits
	.align	128
        .global         _Z24backwardBilinearSamplingiPfiiiiS_iiiiS_iiiiS_iiiiS_iiiiiiiiiiii
        .type           _Z24backwardBilinearSamplingiPfiiiiS_iiiiS_iiiiS_iiiiS_iiiiiiiiiiii,@function
        .size           _Z24backwardBilinearSamplingiPfiiiiS_iiiiS_iiiiS_iiiiS_iiiiiiiiiiii,(.L_x_16 - _Z24backwardBilinearSamplingiPfiiiiS_iiiiS_iiiiS_iiiiS_iiiiiiiiiiii)
        .other          _Z24backwardBilinearSamplingiPfiiiiS_iiiiS_iiiiS_iiiiS_iiiiiiiiiiii,@"STO_CUDA_ENTRY STV_DEFAULT"
_Z24backwardBilinearSamplingiPfiiiiS_iiiiS_iiiiS_iiiiS_iiiiiiiiiiii:
.text._Z24backwardBilinearSamplingiPfiiiiS_iiiiS_iiiiS_iiiiS_iiiiiiiiiiii:
[----:B------:R-:W-:Y:S01]  /*0000*/  LDC R1, c[0x0][0x37c] ;  /* 0x0000df00ff017b82 */ /* 0x000fe20000000800 */
[----:B------:R-:W0:Y:S07]  /*0010*/  S2R R13, SR_TID.X ;  /* 0x00000000000d7919 */ /* 0x000e2e0000002100 */
[----:B------:R-:W0:Y:S01]  /*0020*/  S2UR UR4, SR_CTAID.X ;  /* 0x00000000000479c3 */ /* 0x000e220000002500 */
[----:B------:R-:W1:Y:S07]  /*0030*/  LDCU UR5, c[0x0][0x380] ;  /* 0x00007000ff0577ac */ /* 0x000e6e0008000800 */
[----:B------:R-:W0:Y:S02]  /*0040*/  LDC R12, c[0x0][0x360] ;  /* 0x0000d800ff0c7b82 */ /* 0x000e240000000800 */
[----:B0-----:R-:W-:-:S05]  /*0050*/  IMAD R13, R12, UR4, R13 ;  /* 0x000000040c0d7c24 */ /* 0x001fca000f8e020d */
[----:B-1----:R-:W-:-:S13]  /*0060*/  ISETP.GE.AND P0, PT, R13, UR5, PT ;  /* 0x000000050d007c0c */ /* 0x002fda000bf06270 */
[----:B------:R-:W-:Y:S05]  /*0070*/  @P0 EXIT ;  /* 0x000000000000094d */ /* 0x000fea0003800000 */
[----:B------:R-:W0:Y:S01]  /*0080*/  LDC R0, c[0x0][0x414] ;  /* 0x00010500ff007b82 */ /* 0x000e220000000800 */
[----:B------:R-:W1:Y:S01]  /*0090*/  LDCU UR4, c[0x0][0x408] ;  /* 0x00008100ff0477ac */ /* 0x000e620008000800 */
[----:B------:R-:W-:Y:S01]  /*00a0*/  BSSY.RECONVERGENT B0, `(.L_x_0) ;  /* 0x00000d1000007945 */ /* 0x000fe20003800200 */
[----:B------:R-:W2:Y:S05]  /*00b0*/  LDCU UR5, c[0x0][0x404] ;  /* 0x00008080ff0577ac */ /* 0x000eaa0008000800 */
[----:B------:R-:W3:Y:S01]  /*00c0*/  LDC R8, c[0x0][0x414] ;  /* 0x00010500ff087b82 */ /* 0x000ee20000000800 */
[----:B------:R-:W4:Y:S01]  /*00d0*/  LDCU UR6, c[0x0][0x370] ;  /* 0x00006e00ff0677ac */ /* 0x000f220008000800 */
[----:B------:R-:W0:Y:S06]  /*00e0*/  LDCU.64 UR8, c[0x0][0x358] ;  /* 0x00006b00ff0877ac */ /* 0x000e2c0008000a00 */
[----:B------:R-:W3:Y:S01]  /*00f0*/  LDC R9, c[0x0][0x410] ;  /* 0x00010400ff097b82 */ /* 0x000ee20000000800 */
[----:B------:R-:W0:Y:S01]  /*0100*/  LDCU UR17, c[0x0][0x408] ;  /* 0x00008100ff1177ac */ /* 0x000e220008000800 */
[----:B-1----:R-:W-:-:S02]  /*0110*/  UIADD3 UR4, UPT, UPT, UR4, -0x1, URZ ;  /* 0xffffffff04047890 */ /* 0x002fc4000fffe0ff */
[----:B--2---:R-:W-:Y:S01]  /*0120*/  UIADD3 UR5, UPT, UPT, UR5, -0x1, URZ ;  /* 0xffffffff05057890 */ /* 0x004fe2000fffe0ff */
[----:B0-----:R-:W-:-:S03]  /*0130*/  IABS R0, R0 ;  /* 0x0000000000007213 */ /* 0x001fc60000000000 */
[----:B------:R-:W0:Y:S01]  /*0140*/  LDC R10, c[0x0][0x40c] ;  /* 0x00010300ff0a7b82 */ /* 0x000e220000000800 */
[----:B------:R-:W1:Y:S01]  /*0150*/  LDCU UR20, c[0x0][0x380] ;  /* 0x00007000ff1477ac */ /* 0x000e620008000800 */
[----:B----4-:R-:W-:Y:S01]  /*0160*/  IMAD R12, R12, UR6, RZ ;  /* 0x000000060c0c7c24 */ /* 0x010fe2000f8e02ff */
[----:B------:R-:W2:Y:S01]  /*0170*/  I2F.RP R2, R0 ;  /* 0x0000000000027306 */ /* 0x000ea20000209400 */
[----:B------:R-:W-:Y:S01]  /*0180*/  I2FP.F32.S32 R14, UR4 ;  /* 0x00000004000e7c45 */ /* 0x000fe20008201400 */
[----:B------:R-:W4:Y:S01]  /*0190*/  LDCU UR7, c[0x0][0x3c0] ;  /* 0x00007800ff0777ac */ /* 0x000f220008000800 */
[----:B------:R-:W-:Y:S01]  /*01a0*/  I2FP.F32.S32 R15, UR5 ;  /* 0x00000005000f7c45 */ /* 0x000fe20008201400 */
[----:B------:R-:W0:Y:S01]  /*01b0*/  LDCU UR16, c[0x0][0x3f8] ;  /* 0x00007f00ff1077ac */ /* 0x000e220008000800 */
[----:B------:R-:W0:Y:S01]  /*01c0*/  LDCU.64 UR10, c[0x0][0x3c8] ;  /* 0x00007900ff0a77ac */ /* 0x000e220008000a00 */
[----:B------:R-:W0:Y:S02]  /*01d0*/  LDCU.64 UR12, c[0x0][0x3a8] ;  /* 0x00007500ff0c77ac */ /* 0x000e240008000a00 */
[----:B--2---:R-:W2:Y:S01]  /*01e0*/  MUFU.RCP R2, R2 ;  /* 0x0000000200027308 */ /* 0x004ea20000001000 */
[----:B------:R-:W0:Y:S01]  /*01f0*/  LDCU.64 UR14, c[0x0][0x3b0] ;  /* 0x00007600ff0e77ac */ /* 0x000e220008000a00 */
[----:B------:R-:W0:Y:S01]  /*0200*/  LDCU.64 UR18, c[0x0][0x3f0] ;  /* 0x00007e00ff1277ac */ /* 0x000e220008000a00 */
[----:B--2---:R-:W-:-:S02]  /*0210*/  IADD3 R4, PT, PT, R2, 0xffffffe, RZ ;  /* 0x0ffffffe02047810 */ /* 0x004fc40007ffe0ff */
[----:B------:R-:W2:Y:S03]  /*0220*/  LDC.64 R2, c[0x0][0x3a0] ;  /* 0x0000e800ff027b82 */ /* 0x000ea60000000a00 */
[----:B------:R5:W3:Y:S02]  /*0230*/  F2I.FTZ.U32.TRUNC.NTZ R5, R4 ;  /* 0x0000000400057305 */ /* 0x000ae4000021f000 */
[----:B-----5:R-:W-:Y:S01]  /*0240*/  IMAD.MOV.U32 R4, RZ, RZ, RZ ;  /* 0x000000ffff047224 */ /* 0x020fe200078e00ff */
[----:B---3--:R-:W-:-:S05]  /*0250*/  IADD3 R11, PT, PT, RZ, -R5, RZ ;  /* 0x80000005ff0b7210 */ /* 0x008fca0007ffe0ff */
[----:B------:R-:W-:-:S04]  /*0260*/  IMAD R11, R11, R0, RZ ;  /* 0x000000000b0b7224 */ /* 0x000fc800078e02ff */
[----:B01--4-:R-:W-:-:S07]  /*0270*/  IMAD.HI.U32 R11, R5, R11, R4 ;  /* 0x0000000b050b7227 */ /* 0x013fce00078e0004 */
.L_x_9:
[----:B0-----:R-:W-:Y:S02]  /*0280*/  IABS R7, R9 ;  /* 0x0000000900077213 */ /* 0x001fe40000000000 */
[----:B------:R-:W-:Y:S02]  /*0290*/  IABS R4, R13 ;  /* 0x0000000d00047213 */ /* 0x000fe40000000000 */
[----:B------:R-:W0:Y:S01]  /*02a0*/  I2F.RP R16, R7 ;  /* 0x0000000700107306 */ /* 0x000e220000209400 */
[----:B------:R-:W-:Y:S02]  /*02b0*/  IABS R18, R8 ;  /* 0x0000000800127213 */ /* 0x000fe40000000000 */
[----:B-----5:R-:W-:-:S05]  /*02c0*/  IMAD.HI.U32 R6, R11, R4, RZ ;  /* 0x000000040b067227 */ /* 0x020fca00078e00ff */
[----:B------:R-:W-:-:S05]  /*02d0*/  IADD3 R5, PT, PT, -R6, RZ, RZ ;  /* 0x000000ff06057210 */ /* 0x000fca0007ffe1ff */
[----:B------:R-:W-:Y:S01]  /*02e0*/  IMAD R5, R18, R5, R4 ;  /* 0x0000000512057224 */ /* 0x000fe200078e0204 */
[----:B------:R-:W-:Y:S01]  /*02f0*/  LOP3.LUT R4, R13, R8, RZ, 0x3c, !PT ;  /* 0x000000080d047212 */ /* 0x000fe200078e3cff */
[----:B0-----:R-:W0:Y:S03]  /*0300*/  MUFU.RCP R16, R16 ;  /* 0x0000001000107308 */ /* 0x001e260000001000 */
[----:B------:R-:W-:Y:S02]  /*0310*/  ISETP.GT.U32.AND P1, PT, R0, R5, PT ;  /* 0x000000050000720c */ /* 0x000fe40003f24070 */
[----:B------:R-:W-:-:S11]  /*0320*/  ISETP.GE.AND P2, PT, R4, RZ, PT ;  /* 0x000000ff0400720c */ /* 0x000fd60003f46270 */
[----:B------:R-:W-:Y:S01]  /*0330*/  @!P1 IMAD.IADD R5, R5, 0x1, -R18 ;  /* 0x0000000105059824 */ /* 0x000fe200078e0a12 */
[----:B0-----:R-:W-:Y:S01]  /*0340*/  IADD3 R17, PT, PT, R16, 0xffffffe, RZ ;  /* 0x0ffffffe10117810 */ /* 0x001fe20007ffe0ff */
[----:B------:R-:W-:Y:S01]  /*0350*/  @!P1 VIADD R6, R6, 0x1 ;  /* 0x0000000106069836 */ /* 0x000fe20000000000 */
[----:B------:R-:W-:Y:S02]  /*0360*/  ISETP.NE.AND P1, PT, R8, RZ, PT ;  /* 0x000000ff0800720c */ /* 0x000fe40003f25270 */
[----:B------:R-:W-:Y:S02]  /*0370*/  ISETP.GE.U32.AND P0, PT, R5, R0, PT ;  /* 0x000000000500720c */ /* 0x000fe40003f06070 */
[----:B------:R-:W0:Y:S01]  /*0380*/  F2I.FTZ.U32.TRUNC.NTZ R5, R17 ;  /* 0x0000001100057305 */ /* 0x000e22000021f000 */
[----:B------:R-:W-:-:S10]  /*0390*/  IABS R16, R10 ;  /* 0x0000000a00107213 */ /* 0x000fd40000000000 */
[----:B------:R-:W-:Y:S01]  /*03a0*/  @P0 IADD3 R6, PT, PT, R6, 0x1, RZ ;  /* 0x0000000106060810 */ /* 0x000fe20007ffe0ff */
[----:B0-----:R-:W-:-:S03]  /*03b0*/  IMAD.MOV R4, RZ, RZ, -R5 ;  /* 0x000000ffff047224 */ /* 0x001fc600078e0a05 */
[----:B------:R-:W-:Y:S02]  /*03c0*/  @!P2 IADD3 R6, PT, PT, -R6, RZ, RZ ;  /* 0x000000ff0606a210 */ /* 0x000fe40007ffe1ff */
[----:B------:R-:W-:Y:S01]  /*03d0*/  @!P1 LOP3.LUT R6, RZ, R8, RZ, 0x33, !PT ;  /* 0x00000008ff069212 */ /* 0x000fe200078e33ff */
[----:B------:R-:W-:Y:S02]  /*03e0*/  IMAD R17, R4, R7, RZ ;  /* 0x0000000704117224 */ /* 0x000fe400078e02ff */
[----:B------:R-:W-:Y:S01]  /*03f0*/  IMAD.MOV.U32 R4, RZ, RZ, RZ ;  /* 0x000000ffff047224 */ /* 0x000fe200078e00ff */
[----:B------:R-:W-:-:S03]  /*0400*/  IABS R18, R6 ;  /* 0x0000000600127213 */ /* 0x000fc60000000000 */
[----:B------:R-:W-:Y:S01]  /*0410*/  IMAD.HI.U32 R4, R5, R17, R4 ;  /* 0x0000001105047227 */ /* 0x000fe200078e0004 */
[----:B------:R-:W-:Y:S01]  /*0420*/  MOV R5, R18 ;  /* 0x0000001200057202 */ /* 0x000fe20000000f00 */
[----:B------:R-:W0:Y:S04]  /*0430*/  I2F.RP R17, R16 ;  /* 0x0000001000117306 */ /* 0x000e280000209400 */
[----:B------:R-:W-:-:S04]  /*0440*/  IMAD.HI.U32 R19, R4, R5, RZ ;  /* 0x0000000504137227 */ /* 0x000fc800078e00ff */
[----:B------:R-:W-:-:S04]  /*0450*/  IMAD.MOV R4, RZ, RZ, -R19 ;  /* 0x000000ffff047224 */ /* 0x000fc800078e0a13 */
[C---:B------:R-:W-:Y:S01]  /*0460*/  IMAD R4, R7.reuse, R4, R5 ;  /* 0x0000000407047224 */ /* 0x040fe200078e0205 */
[----:B0-----:R-:W0:Y:S04]  /*0470*/  MUFU.RCP R17, R17 ;  /* 0x0000001100117308 */ /* 0x001e280000001000 */
[----:B------:R-:W-:-:S13]  /*0480*/  ISETP.GT.U32.AND P1, PT, R7, R4, PT ;  /* 0x000000040700720c */ /* 0x000fda0003f24070 */
[-C--:B------:R-:W-:Y:S01]  /*0490*/  @!P1 IADD3 R4, PT, PT, R4, -R7.reuse, RZ ;  /* 0x8000000704049210 */ /* 0x080fe20007ffe0ff */
[----:B0-----:R-:W-:Y:S01]  /*04a0*/  VIADD R5, R17, 0xffffffe ;  /* 0x0ffffffe11057836 */ /* 0x001fe20000000000 */
[----:B------:R-:W-:Y:S02]  /*04b0*/  @!P1 IADD3 R19, PT, PT, R19, 0x1, RZ ;  /* 0x0000000113139810 */ /* 0x000fe40007ffe0ff */
[----:B------:R-:W-:Y:S02]  /*04c0*/  ISETP.GE.U32.AND P0, PT, R4, R7, PT ;  /* 0x000000070400720c */ /* 0x000fe40003f06070 */
[----:B------:R-:W-:Y:S01]  /*04d0*/  LOP3.LUT R4, R6, R9, RZ, 0x3c, !PT ;  /* 0x0000000906047212 */ /* 0x000fe200078e3cff */
[----:B------:R-:W0:Y:S01]  /*04e0*/  F2I.FTZ.U32.TRUNC.NTZ R5, R5 ;  /* 0x0000000500057305 */ /* 0x000e22000021f000 */
[----:B------:R-:W-:Y:S02]  /*04f0*/  ISETP.NE.AND P1, PT, R9, RZ, PT ;  /* 0x000000ff0900720c */ /* 0x000fe40003f25270 */
[----:B------:R-:W-:Y:S01]  /*0500*/  ISETP.GE.AND P2, PT, R4, RZ, PT ;  /* 0x000000ff0400720c */ /* 0x000fe20003f46270 */
[----:B------:R-:W-:-:S06]  /*0510*/  HFMA2 R4, -RZ, RZ, 0, 0 ;  /* 0x00000000ff047431 */ /* 0x000fcc00000001ff */
[----:B------:R-:W-:Y:S01]  /*0520*/  @P0 VIADD R19, R19, 0x1 ;  /* 0x0000000113130836 */ /* 0x000fe20000000000 */
[----:B0-----:R-:W-:-:S05]  /*0530*/  IADD3 R7, PT, PT, RZ, -R5, RZ ;  /* 0x80000005ff077210 */ /* 0x001fca0007ffe0ff */
[----:B------:R-:W-:Y:S01]  /*0540*/  @!P2 IMAD.MOV R19, RZ, RZ, -R19 ;  /* 0x000000ffff13a224 */ /* 0x000fe200078e0a13 */
[----:B------:R-:W-:Y:S01]  /*0550*/  @!P1 LOP3.LUT R19, RZ, R9, RZ, 0x33, !PT ;  /* 0x00000009ff139212 */ /* 0x000fe200078e33ff */
[----:B------:R-:W-:-:S03]  /*0560*/  IMAD R7, R7, R16, RZ ;  /* 0x0000001007077224 */ /* 0x000fc600078e02ff */
[----:B------:R-:W-:Y:S01]  /*0570*/  IABS R17, R19 ;  /* 0x0000001300117213 */ /* 0x000fe20000000000 */
[----:B------:R-:W-:Y:S02]  /*0580*/  IMAD.MOV R18, RZ, RZ, -R19 ;  /* 0x000000ffff127224 */ /* 0x000fe400078e0a13 */
[----:B------:R-:W-:-:S04]  /*0590*/  IMAD.HI.U32 R4, R5, R7, R4 ;  /* 0x0000000705047227 */ /* 0x000fc800078e0004 */
[----:B------:R-:W-:Y:S02]  /*05a0*/  IMAD.MOV.U32 R5, RZ, RZ, R17 ;  /* 0x000000ffff057224 */ /* 0x000fe400078e0011 */
[----:B------:R-:W-:Y:S02]  /*05b0*/  IMAD.MOV R17, RZ, RZ, -R6 ;  /* 0x000000ffff117224 */ /* 0x000fe400078e0a06 */
[----:B------:R-:W-:-:S04]  /*05c0*/  IMAD.HI.U32 R7, R4, R5, RZ ;  /* 0x0000000504077227 */ /* 0x000fc800078e00ff */
[----:B------:R-:W-:Y:S01]  /*05d0*/  IMAD R20, R8, R17, R13 ;  /* 0x0000001108147224 */ /* 0x000fe200078e020d */
[----:B------:R-:W-:Y:S01]  /*05e0*/  IADD3 R4, PT, PT, -R7, RZ, RZ ;  /* 0x000000ff07047210 */ /* 0x000fe20007ffe1ff */
[----:B------:R-:W-:Y:S02]  /*05f0*/  IMAD R21, R9, R18, R6 ;  /* 0x0000001209157224 */ /* 0x000fe400078e0206 */
[----:B------:R-:W-:Y:S02]  /*0600*/  IMAD R6, R20, UR11, RZ ;  /* 0x0000000b14067c24 */ /* 0x000fe4000f8e02ff */
[----:B------:R-:W-:Y:S01]  /*0610*/  IMAD R5, R16, R4, R5 ;  /* 0x0000000410057224 */ /* 0x000fe200078e0205 */
[----:B------:R-:W-:-:S04]  /*0620*/  LOP3.LUT R4, R19, R10, RZ, 0x3c, !PT ;  /* 0x0000000a13047212 */ /* 0x000fc800078e3cff */
[----:B------:R-:W-:Y:S02]  /*0630*/  ISETP.GT.U32.AND P1, PT, R16, R5, PT ;  /* 0x000000051000720c */ /* 0x000fe40003f24070 */
[----:B------:R-:W-:-:S11]  /*0640*/  ISETP.GE.AND P2, PT, R4, RZ, PT ;  /* 0x000000ff0400720c */ /* 0x000fd60003f46270 */
[----:B------:R-:W-:Y:S01]  /*0650*/  @!P1 IMAD.IADD R5, R5, 0x1, -R16 ;  /* 0x0000000105059824 */ /* 0x000fe200078e0a10 */
[----:B------:R-:W-:Y:S02]  /*0660*/  @!P1 IADD3 R7, PT, PT, R7, 0x1, RZ ;  /* 0x0000000107079810 */ /* 0x000fe40007ffe0ff */
[----:B------:R-:W-:Y:S02]  /*0670*/  ISETP.NE.AND P1, PT, R10, RZ, PT ;  /* 0x000000ff0a00720c */ /* 0x000fe40003f25270 */
[----:B------:R-:W-:Y:S02]  /*0680*/  ISETP.GE.U32.AND P0, PT, R5, R16, PT ;  /* 0x000000100500720c */ /* 0x000fe40003f06070 */
[----:B------:R-:W0:Y:S11]  /*0690*/  LDC.64 R4, c[0x0][0x3b8] ;  /* 0x0000ee00ff047b82 */ /* 0x000e360000000a00 */
[----:B------:R-:W-:-:S04]  /*06a0*/  @P0 IADD3 R7, PT, PT, R7, 0x1, RZ ;  /* 0x0000000107070810 */ /* 0x000fc80007ffe0ff */
[----:B------:R-:W-:Y:S01]  /*06b0*/  MOV R16, R7 ;  /* 0x0000000700107202 */ /* 0x000fe20000000f00 */
[----:B------:R-:W-:-:S04]  /*06c0*/  IMAD R7, R21, UR10, R6 ;  /* 0x0000000a15077c24 */ /* 0x000fc8000f8e0206 */
[----:B------:R-:W-:Y:S01]  /*06d0*/  @!P2 IMAD.MOV R16, RZ, RZ, -R16 ;  /* 0x000000ffff10a224 */ /* 0x000fe200078e0a10 */
[----:B------:R-:W-:-:S05]  /*06e0*/  @!P1 LOP3.LUT R16, RZ, R10, RZ, 0x33, !PT ;  /* 0x0000000aff109212 */ /* 0x000fca00078e33ff */
[----:B------:R-:W-:-:S04]  /*06f0*/  IMAD R7, R16, UR7, R7 ;  /* 0x0000000710077c24 */ /* 0x000fc8000f8e0207 */
[----:B0-----:R-:W-:Y:S02]  /*0700*/  IMAD.WIDE R22, R7, 0x4, R4 ;  /* 0x0000000407167825 */ /* 0x001fe400078e0204 */
[----:B------:R-:W0:Y:S03]  /*0710*/  LDC.64 R4, c[0x0][0x3e8] ;  /* 0x0000fa00ff047b82 */ /* 0x000e260000000a00 */
[----:B------:R-:W3:Y:S04]  /*0720*/  LDG.E R18, desc[UR8][R22.64+0x4] ;  /* 0x0000040816127981 */ /* 0x000ee8000c1e1900 */
[----:B------:R1:W4:Y:S01]  /*0730*/  LDG.E R17, desc[UR8][R22.64] ;  /* 0x0000000816117981 */ /* 0x000322000c1e1900 */
[----:B------:R-:W-:Y:S01]  /*0740*/  IMAD R6, R21, UR16, R20 ;  /* 0x0000001015067c24 */ /* 0x000fe2000f8e0214 */
[----:B------:R-:W-:Y:S01]  /*0750*/  IADD3 R7, PT, PT, -R16, RZ, RZ ;  /* 0x000000ff10077210 */ /* 0x000fe20007ffe1ff */
[----:B------:R-:W2:Y:S04]  /*0760*/  LDC R21, c[0x0][0x41c] ;  /* 0x00010700ff157b82 */ /* 0x000ea80000000800 */
[----:B------:R-:W-:-:S04]  /*0770*/  IMAD R19, R10, R7, R19 ;  /* 0x000000070a137224 */ /* 0x000fc800078e0213 */
[----:B------:R-:W-:-:S04]  /*0780*/  IMAD R7, R19, UR19, R6 ;  /* 0x0000001313077c24 */ /* 0x000fc8000f8e0206 */
[----:B------:R-:W-:-:S04]  /*0790*/  IMAD R7, R16, UR18, R7 ;  /* 0x0000001210077c24 */ /* 0x000fc8000f8e0207 */
[----:B0-----:R-:W-:Y:S01]  /*07a0*/  IMAD.WIDE R6, R7, 0x4, R4 ;  /* 0x0000000407067825 */ /* 0x001fe200078e0204 */
[----:B--2---:R-:W-:-:S03]  /*07b0*/  IABS R20, R21 ;  /* 0x0000001500147213 */ /* 0x004fc60000000000 */
[----:B------:R-:W-:Y:S01]  /*07c0*/  IMAD.MOV.U32 R4, RZ, RZ, RZ ;  /* 0x000000ffff047224 */ /* 0x000fe200078e00ff */
[----:B------:R-:W-:Y:S01]  /*07d0*/  IABS R25, R16 ;  /* 0x0000001000197213 */ /* 0x000fe20000000000 */
[----:B------:R0:W5:Y:S01]  /*07e0*/  LDG.E R6, desc[UR8][R6.64] ;  /* 0x0000000806067981 */ /* 0x000162000c1e1900 */
[----:B-1----:R-:W1:Y:S01]  /*07f0*/  I2F.RP R22, R20 ;  /* 0x0000001400167306 */ /* 0x002e620000209400 */
[----:B------:R-:W-:Y:S01]  /*0800*/  LOP3.LUT R16, R16, R21, RZ, 0x3c, !PT ;  /* 0x0000001510107212 */ /* 0x000fe200078e3cff */
[----:B------:R-:W-:Y:S01]  /*0810*/  BSSY.RECONVERGENT B1, `(.L_x_1) ;  /* 0x000003b000017945 */ /* 0x000fe20003800200 */
[----:B------:R-:W-:Y:S02]  /*0820*/  PLOP3.LUT P5, PT, PT, PT, PT, 0x8, 0x80 ;  /* 0x000000000080781c */ /* 0x000fe40003fae170 */
[----:B------:R-:W-:-:S03]  /*0830*/  ISETP.GE.AND P4, PT, R16, RZ, PT ;  /* 0x000000ff1000720c */ /* 0x000fc60003f86270 */
[----:B-1----:R-:W1:Y:S02]  /*0840*/  MUFU.RCP R22, R22 ;  /* 0x0000001600167308 */ /* 0x002e640000001000 */
[----:B-1----:R-:W-:-:S06]  /*0850*/  VIADD R5, R22, 0xffffffe ;  /* 0x0ffffffe16057836 */ /* 0x002fcc0000000000 */
[----:B------:R-:W1:Y:S02]  /*0860*/  F2I.FTZ.U32.TRUNC.NTZ R5, R5 ;  /* 0x0000000500057305 */ /* 0x000e64000021f000 */
[----:B-1----:R-:W-:-:S05]  /*0870*/  IADD3 R23, PT, PT, RZ, -R5, RZ ;  /* 0x80000005ff177210 */ /* 0x002fca0007ffe0ff */
[----:B------:R-:W-:-:S04]  /*0880*/  IMAD R23, R23, R20, RZ ;  /* 0x0000001417177224 */ /* 0x000fc800078e02ff */
[----:B------:R-:W-:-:S06]  /*0890*/  IMAD.HI.U32 R4, R5, R23, R4 ;  /* 0x0000001705047227 */ /* 0x000fcc00078e0004 */
[----:B0-----:R-:W-:-:S04]  /*08a0*/  IMAD.HI.U32 R7, R4, R25, RZ ;  /* 0x0000001904077227 */ /* 0x001fc800078e00ff */
[----:B---3--:R-:W-:Y:S01]  /*08b0*/  FADD R23, R18, 1 ;  /* 0x3f80000012177421 */ /* 0x008fe20000000000 */
[----:B------:R-:W-:-:S03]  /*08c0*/  IMAD R18, R19, UR13, RZ ;  /* 0x0000000d13127c24 */ /* 0x000fc6000f8e02ff */
[----:B------:R-:W-:Y:S01]  /*08d0*/  FMUL.D2 R4, R14, R23 ;  /* 0x000000170e047220 */ /* 0x000fe20000300000 */
[----:B------:R-:W-:Y:S01]  /*08e0*/  IADD3 R23, PT, PT, -R7, RZ, RZ ;  /* 0x000000ff07177210 */ /* 0x000fe20007ffe1ff */
[----:B----4-:R-:W-:Y:S02]  /*08f0*/  FADD R16, R17, 1 ;  /* 0x3f80000011107421 */ /* 0x010fe40000000000 */
[----:B------:R-:W0:Y:S02]  /*0900*/  F2I.FLOOR.NTZ R5, R4 ;  /* 0x0000000400057305 */ /* 0x000e240000207100 */
[----:B------:R-:W-:Y:S02]  /*0910*/  IMAD R23, R20, R23, R25 ;  /* 0x0000001714177224 */ /* 0x000fe400078e0219 */
[----:B------:R-:W-:-:S03]  /*0920*/  FMUL.D2 R16, R15, R16 ;  /* 0x000000100f107220 */ /* 0x000fc60000300000 */
[----:B------:R-:W-:Y:S02]  /*0930*/  ISETP.GT.U32.AND P3, PT, R20, R23, PT ;  /* 0x000000171400720c */ /* 0x000fe40003f64070 */
[C---:B0-----:R-:W-:Y:S02]  /*0940*/  ISETP.GE.AND P0, PT, R5.reuse, UR17, PT ;  /* 0x0000001105007c0c */ /* 0x041fe4000bf06270 */
[C---:B------:R-:W-:Y:S02]  /*0950*/  ISETP.GE.AND P1, PT, R5.reuse, UR4, PT ;  /* 0x0000000405007c0c */ /* 0x040fe4000bf26270 */
[----:B------:R-:W-:-:S07]  /*0960*/  ISETP.LT.OR P0, PT, R5, RZ, P0 ;  /* 0x000000ff0500720c */ /* 0x000fce0000701670 */
[----:B------:R-:W-:Y:S01]  /*0970*/  @!P3 IMAD.IADD R23, R23, 0x1, -R20 ;  /* 0x000000011717b824 */ /* 0x000fe200078e0a14 */
[----:B------:R-:W-:Y:S02]  /*0980*/  ISETP.LT.OR P1, PT, R5, -0x1, P1 ;  /* 0xffffffff0500780c */ /* 0x000fe40000f21670 */
[----:B------:R-:W-:Y:S02]  /*0990*/  @!P3 IADD3 R7, PT, PT, R7, 0x1, RZ ;  /* 0x000000010707b810 */ /* 0x000fe40007ffe0ff */
[----:B------:R-:W-:Y:S02]  /*09a0*/  ISETP.GE.U32.AND P2, PT, R23, R20, PT ;  /* 0x000000141700720c */ /* 0x000fe40003f46070 */
[----:B------:R-:W0:Y:S01]  /*09b0*/  F2I.FLOOR.NTZ R23, R16 ;  /* 0x0000001000177305 */ /* 0x000e220000207100 */
[----:B------:R-:W-:Y:S01]  /*09c0*/  ISETP.NE.AND P3, PT, R21, RZ, PT ;  /* 0x000000ff1500720c */ /* 0x000fe20003f65270 */
[----:B------:R-:W1:Y:S09]  /*09d0*/  @!P0 LDC R20, c[0x0][0x404] ;  /* 0x00010100ff148b82 */ /* 0x000e720000000800 */
[----:B------:R-:W-:Y:S01]  /*09e0*/  @P2 VIADD R7, R7, 0x1 ;  /* 0x0000000107072836 */ /* 0x000fe20000000000 */
[----:B------:R-:W2:Y:S01]  /*09f0*/  @!P1 LDC R22, c[0x0][0x404] ;  /* 0x00010100ff169b82 */ /* 0x000ea20000000800 */
[----:B0-----:R-:W-:-:S03]  /*0a00*/  I2FP.F32.S32 R17, R23 ;  /* 0x0000001700117245 */ /* 0x001fc60000201400 */
[----:B------:R-:W-:Y:S02]  /*0a10*/  @!P4 IADD3 R7, PT, PT, -R7, RZ, RZ ;  /* 0x000000ff0707c210 */ /* 0x000fe40007ffe1ff */
[----:B------:R-:W-:Y:S01]  /*0a20*/  @!P3 LOP3.LUT R7, RZ, R21, RZ, 0x33, !PT ;  /* 0x00000015ff07b212 */ /* 0x000fe200078e33ff */
[----:B------:R-:W-:Y:S01]  /*0a30*/  FADD R17, -R16, R17 ;  /* 0x0000001110117221 */ /* 0x000fe20000000100 */
[----:B------:R-:W-:Y:S02]  /*0a40*/  @!P0 ISETP.GE.AND P6, PT, R23, UR5, PT ;  /* 0x0000000517008c0c */ /* 0x000fe4000bfc6270 */
[----:B------:R-:W-:Y:S01]  /*0a50*/  PLOP3.LUT P3, PT, PT, PT, PT, 0x8, 0x80 ;  /* 0x000000000080781c */ /* 0x000fe20003f6e170 */
[----:B------:R-:W-:Y:S01]  /*0a60*/  IMAD R18, R7, UR12, R18 ;  /* 0x0000000c07127c24 */ /* 0x000fe2000f8e0212 */
[----:B------:R-:W-:Y:S02]  /*0a70*/  I2FP.F32.S32 R7, R5 ;  /* 0x0000000500077245 */ /* 0x000fe40000201400 */
[C---:B------:R-:W-:Y:S01]  /*0a80*/  @!P0 ISETP.GT.AND P3, PT, R23.reuse, -0x2, !P6 ;  /* 0xfffffffe1700880c */ /* 0x040fe20007764270 */
[C---:B------:R-:W-:Y:S01]  /*0a90*/  IMAD R18, R23.reuse, UR14, R18 ;  /* 0x0000000e17127c24 */ /* 0x040fe2000f8e0212 */
[C---:B-1----:R-:W-:Y:S01]  /*0aa0*/  @!P0 ISETP.GE.AND P2, PT, R23.reuse, R20, PT ;  /* 0x000000141700820c */ /* 0x042fe20003f46270 */
[----:B------:R-:W-:Y:S01]  /*0ab0*/  FADD R16, -R4, R7 ;  /* 0x0000000704107221 */ /* 0x000fe20000000100 */
[----:B------:R-:W-:Y:S01]  /*0ac0*/  @!P1 ISETP.GE.AND P6, PT, R23, UR5, PT ;  /* 0x0000000517009c0c */ /* 0x000fe2000bfc6270 */
[----:B------:R-:W-:Y:S01]  /*0ad0*/  IMAD.IADD R19, R5, 0x1, R18 ;  /* 0x0000000105137824 */ /* 0x000fe200078e0212 */
[----:B------:R-:W-:Y:S01]  /*0ae0*/  @!P0 ISETP.GT.AND P5, PT, R23, -0x1, !P2 ;  /* 0xffffffff1700880c */ /* 0x000fe200057a4270 */
[----:B------:R-:W-:Y:S01]  /*0af0*/  FADD R7, R17, 1 ;  /* 0x3f80000011077421 */ /* 0x000fe20000000000 */
[----:B------:R-:W-:Y:S01]  /*0b00*/  PLOP3.LUT P2, PT, PT, PT, PT, 0x8, 0x80 ;  /* 0x000000000080781c */ /* 0x000fe20003f4e170 */
[----:B------:R-:W-:Y:S01]  /*0b10*/  FADD R16, R16, 1 ;  /* 0x3f80000010107421 */ /* 0x000fe20000000000 */
[----:B--2---:R-:W-:-:S02]  /*0b20*/  @!P1 ISETP.GE.AND P4, PT, R23, R22, PT ;  /* 0x000000161700920c */ /* 0x004fc40003f86270 */
[----:B------:R-:W-:Y:S02]  /*0b30*/  PLOP3.LUT P0, PT, PT, PT, PT, 0x8, 0x80 ;  /* 0x000000000080781c */ /* 0x000fe40003f0e170 */
[C---:B------:R-:W-:Y:S02]  /*0b40*/  @!P1 ISETP.GT.AND P0, PT, R23.reuse, -0x2, !P6 ;  /* 0xfffffffe1700980c */ /* 0x040fe40007704270 */
[----:B------:R-:W-:Y:S02]  /*0b50*/  @!P1 ISETP.GT.AND P2, PT, R23, -0x1, !P4 ;  /* 0xffffffff1700980c */ /* 0x000fe40006744270 */
[----:B------:R-:W-:Y:S01]  /*0b60*/  IADD3 R21, PT, PT, R19, UR14, RZ ;  /* 0x0000000e13157c10 */ /* 0x000fe2000fffe0ff */
[----:B------:R-:W-:Y:S10]  /*0b70*/  @!P5 BRA `(.L_x_2) ;  /* 0x000000000010d947 */ /* 0x000ff40003800000 */
[----:B------:R-:W-:Y:S01]  /*0b80*/  FMUL R17, R16, R7 ;  /* 0x0000000710117220 */ /* 0x000fe20000400000 */
[----:B------:R-:W-:-:S04]  /*0b90*/  IMAD.WIDE R4, R19, 0x4, R2 ;  /* 0x0000000413047825 */ /* 0x000fc800078e0202 */
[----:B-----5:R-:W-:-:S05]  /*0ba0*/  FMUL R17, R6, R17 ;  /* 0x0000001106117220 */ /* 0x020fca0000400000 */
[----:B------:R0:W-:Y:S02]  /*0bb0*/  REDG.E.ADD.F32.FTZ.RN.STRONG.GPU desc[UR8][R4.64], R17 ;  /* 0x00000011040079a6 */ /* 0x0001e4000c12f308 */
.L_x_2:
[----:B------:R-:W-:Y:S05]  /*0bc0*/  BSYNC.RECONVERGENT B1 ;  /* 0x0000000000017941 */ /* 0x000fea0003800200 */
.L_x_1:
[----:B------:R-:W-:Y:S01]  /*0bd0*/  BSSY.RECONVERGENT B1, `(.L_x_3) ;  /* 0x0000008000017945 */ /* 0x000fe20003800200 */
[----:B------:R-:W-:-:S03]  /*0be0*/  VIADD R19, R19, UR15 ;  /* 0x0000000f13137c36 */ /* 0x000fc60008000000 */
[----:B------:R-:W-:Y:S05]  /*0bf0*/  @!P2 BRA `(.L_x_4) ;  /* 0x000000000014a947 */ /* 0x000fea0003800000 */
[----:B0-----:R-:W-:-:S04]  /*0c00*/  FADD R4, -R16, 1 ;  /* 0x3f80000010047421 */ /* 0x001fc80000000100 */
[----:B------:R-:W-:Y:S01]  /*0c10*/  FMUL R17, R7, R4 ;  /* 0x0000000407117220 */ /* 0x000fe20000400000 */
[----:B------:R-:W-:-:S04]  /*0c20*/  IMAD.WIDE R4, R19, 0x4, R2 ;  /* 0x0000000413047825 */ /* 0x000fc800078e0202 */
[----:B-----5:R-:W-:-:S05]  /*0c30*/  FMUL R17, R6, R17 ;  /* 0x0000001106117220 */ /* 0x020fca0000400000 */
[----:B------:R1:W-:Y:S02]  /*0c40*/  REDG.E.ADD.F32.FTZ.RN.STRONG.GPU desc[UR8][R4.64], R17 ;  /* 0x00000011040079a6 */ /* 0x0003e4000c12f308 */
.L_x_4:
[----:B------:R-:W-:Y:S05]  /*0c50*/  BSYNC.RECONVERGENT B1 ;  /* 0x0000000000017941 */ /* 0x000fea0003800200 */
.L_x_3:
[----:B------:R-:W-:Y:S04]  /*0c60*/  BSSY.RECONVERGENT B1, `(.L_x_5) ;  /* 0x0000007000017945 */ /* 0x000fe80003800200 */
[----:B------:R-:W-:Y:S05]  /*0c70*/  @!P3 BRA `(.L_x_6) ;  /* 0x000000000014b947 */ /* 0x000fea0003800000 */
[----:B01----:R-:W-:-:S04]  /*0c80*/  FADD R5, -R7, 1 ;  /* 0x3f80000007057421 */ /* 0x003fc80000000100 */
[----:B------:R-:W-:Y:S01]  /*0c90*/  FMUL R17, R16, R5 ;  /* 0x0000000510117220 */ /* 0x000fe20000400000 */
[----:B------:R-:W-:-:S04]  /*0ca0*/  IMAD.WIDE R4, R21, 0x4, R2 ;  /* 0x0000000415047825 */ /* 0x000fc800078e0202 */
[----:B-----5:R-:W-:-:S05]  /*0cb0*/  FMUL R17, R6, R17 ;  /* 0x0000001106117220 */ /* 0x020fca0000400000 */
[----:B------:R2:W-:Y:S02]  /*0cc0*/  REDG.E.ADD.F32.FTZ.RN.STRONG.GPU desc[UR8][R4.64], R17 ;  /* 0x00000011040079a6 */ /* 0x0005e4000c12f308 */
.L_x_6:
[----:B------:R-:W-:Y:S05]  /*0cd0*/  BSYNC.RECONVERGENT B1 ;  /* 0x0000000000017941 */ /* 0x000fea0003800200 */
.L_x_5:
[----:B------:R-:W-:Y:S01]  /*0ce0*/  BSSY.RECONVERGENT B1, `(.L_x_7) ;  /* 0x0000009000017945 */ /* 0x000fe20003800200 */
[----:B012---:R-:W-:-:S03]  /*0cf0*/  IADD3 R5, PT, PT, R19, UR14, RZ ;  /* 0x0000000e13057c10 */ /* 0x007fc6000fffe0ff */
[----:B------:R-:W-:Y:S05]  /*0d00*/  @!P0 BRA `(.L_x_8) ;  /* 0x0000000000188947 */ /* 0x000fea0003800000 */
[----:B------:R-:W-:Y:S01]  /*0d10*/  FADD R16, -R16, 1 ;  /* 0x3f80000010107421 */ /* 0x000fe20000000100 */
[----:B------:R-:W-:Y:S01]  /*0d20*/  FADD R7, -R7, 1 ;  /* 0x3f80000007077421 */ /* 0x000fe20000000100 */
[----:B------:R-:W-:-:S04]  /*0d30*/  IMAD.WIDE R4, R5, 0x4, R2 ;  /* 0x0000000405047825 */ /* 0x000fc800078e0202 */
[----:B------:R-:W-:-:S04]  /*0d40*/  FMUL R7, R16, R7 ;  /* 0x0000000710077220 */ /* 0x000fc80000400000 */
[----:B-----5:R-:W-:-:S05]  /*0d50*/  FMUL R7, R6, R7 ;  /* 0x0000000706077220 */ /* 0x020fca0000400000 */
[----:B------:R0:W-:Y:S02]  /*0d60*/  REDG.E.ADD.F32.FTZ.RN.STRONG.GPU desc[UR8][R4.64], R7 ;  /* 0x00000007040079a6 */ /* 0x0001e4000c12f308 */
.L_x_8:
[----:B------:R-:W-:Y:S05]  /*0d70*/  BSYNC.RECONVERGENT B1 ;  /* 0x0000000000017941 */ /* 0x000fea0003800200 */
.L_x_7:
[----:B------:R-:W-:-:S05]  /*0d80*/  IMAD.IADD R13, R12, 0x1, R13 ;  /* 0x000000010c0d7824 */ /* 0x000fca00078e020d */
[----:B------:R-:W-:-:S13]  /*0d90*/  ISETP.GE.AND P0, PT, R13, UR20, PT ;  /* 0x000000140d007c0c */ /* 0x000fda000bf06270 */
[----:B------:R-:W-:Y:S05]  /*0da0*/  @!P0 BRA `(.L_x_9) ;  /* 0xfffffff400348947 */ /* 0x000fea000383ffff */
[----:B------:R-:W-:Y:S05]  /*0db0*/  BSYNC.RECONVERGENT B0 ;  /* 0x0000000000007941 */ /* 0x000fea0003800200 */
.L_x_0:
[----:B------:R-:W-:Y:S05]  /*0dc0*/  EXIT ;  /* 0x000000000000794d */ /* 0x000fea0003800000 */
.L_x_10:
[----:B------:R-:W-:-:S00]  /*0dd0*/  BRA `(.L_x_10) ;  /* 0xfffffffc00fc7947 */ /* 0x000fc0000383ffff */
[----:B------:R-:W-:-:S00]  /*0de0*/  NOP ;  /* 0x0000000000007918 */ /* 0x000fc00000000000 */
        /* <DEDUP_REMOVED lines=9> */
.L_x_16:


//--------------------- .text._Z24bilinearSamplingFromGridiPfiiiiS_iiiiS_iiiiiiiiiiii --------------------------
	.section	.text._Z24bilinearSamplingFromGridiPfiiiiS_iiiiS_iiiiiiiiiiii,"ax",@progbits
	.align	128
        .global         _Z24bilinearSamplingFromGridiPfiiiiS_iiiiS_iiiiiiiiiiii
        .type           _Z24bilinearSamplingFromGridiPfiiiiS_iiiiS_iiiiiiiiiiii,@function
        .size           _Z24bilinearSamplingFromGridiPfiiiiS_iiiiS_iiiiiiiiiiii,(.L_x_17 - _Z24bilinearSamplingFromGridiPfiiiiS_iiiiS_iiiiiiiiiiii)
        .other          _Z24bilinearSamplingFromGridiPfiiiiS_iiiiS_iiiiiiiiiiii,@"STO_CUDA_ENTRY STV_DEFAULT"
_Z24bilinearSamplingFromGridiPfiiiiS_iiiiS_iiiiiiiiiiii:
.text._Z24bilinearSamplingFromGridiPfiiiiS_iiiiS_iiiiiiiiiiii:
        /* <DEDUP_REMOVED lines=22> */
[----:B------:R-:W2:Y:S01]  /*0160*/  I2F.RP R2, R0 ;  /* 0x0000000000027306 */ /* 0x000ea20000209400 */
[----:B------:R-:W-:Y:S01]  /*0170*/  I2FP.F32.S32 R22, UR5 ;  /* 0x0000000500167c45 */ /* 0x000fe20008201400 */
[----:B------:R-:W0:Y:S04]  /*0180*/  LDCU UR7, c[0x0][0x3a8] ;  /* 0x00007500ff0777ac */ /* 0x000e280008000800 */
[----:B------:R-:W0:Y:S01]  /*0190*/  LDC.64 R10, c[0x0][0x3a0] ;  /* 0x0000e800ff0a7b82 */ /* 0x000e220000000a00 */
[----:B------:R-:W0:Y:S01]  /*01a0*/  LDCU UR12, c[0x0][0x3c8] ;  /* 0x00007900ff0c77ac */ /* 0x000e220008000800 */
[----:B------:R-:W0:Y:S01]  /*01b0*/  LDCU.64 UR10, c[0x0][0x3b0] ;  /* 0x00007600ff0a77ac */ /* 0x000e220008000a00 */
[----:B------:R-:W0:Y:S01]  /*01c0*/  LDCU.64 UR14, c[0x0][0x3c0] ;  /* 0x00007800ff0e77ac */ /* 0x000e220008000a00 */
[----:B--2---:R-:W2:Y:S02]  /*01d0*/  MUFU.RCP R2, R2 ;  /* 0x0000000200027308 */ /* 0x004ea40000001000 */
[----:B--2---:R-:W-:-:S02]  /*01e0*/  VIADD R6, R2, 0xffffffe ;  /* 0x0ffffffe02067836 */ /* 0x004fc40000000000 */
[----:B------:R-:W2:Y:S04]  /*01f0*/  LDC R2, c[0x0][0x3e4] ;  /* 0x0000f900ff027b82 */ /* 0x000ea80000000800 */
[----:B------:R5:W4:Y:S02]  /*0200*/  F2I.FTZ.U32.TRUNC.NTZ R7, R6 ;  /* 0x0000000600077305 */ /* 0x000b24000021f000 */
[----:B-----5:R-:W-:Y:S02]  /*0210*/  HFMA2 R6, -RZ, RZ, 0, 0 ;  /* 0x00000000ff067431 */ /* 0x020fe400000001ff */
[----:B----4-:R-:W-:-:S04]  /*0220*/  IMAD.MOV R13, RZ, RZ, -R7 ;  /* 0x000000ffff0d7224 */ /* 0x010fc800078e0a07 */
[----:B------:R-:W-:-:S04]  /*0230*/  IMAD R13, R13, R0, RZ ;  /* 0x000000000d0d7224 */ /* 0x000fc800078e02ff */
[----:B------:R-:W-:-:S04]  /*0240*/  IMAD.HI.U32 R6, R7, R13, R6 ;  /* 0x0000000d07067227 */ /* 0x000fc800078e0006 */
[----:B------:R-:W-:Y:S02]  /*0250*/  IMAD.MOV.U32 R7, RZ, RZ, R8 ;  /* 0x000000ffff077224 */ /* 0x000fe400078e0008 */
[----:B------:R-:W-:Y:S01]  /*0260*/  IMAD R8, R9, UR6, RZ ;  /* 0x0000000609087c24 */ /* 0x000fe2000f8e02ff */
[----:B01-3--:R-:W-:-:S07]  /*0270*/  I2FP.F32.S32 R9, UR4 ;  /* 0x0000000400097c45 */ /* 0x00bfce0008201400 */
.L_x_14:
[----:B------:R-:W-:Y:S02]  /*0280*/  IABS R16, R3 ;  /* 0x0000000300107213 */ /* 0x000fe40000000000 */
[----:B0-----:R-:W-:Y:S02]  /*0290*/  IABS R13, R7 ;  /* 0x00000007000d7213 */ /* 0x001fe40000000000 */
[----:B------:R-:W0:Y:S01]  /*02a0*/  I2F.RP R15, R16 ;  /* 0x00000010000f7306 */ /* 0x000e220000209400 */
[----:B--2---:R-:W-:Y:S02]  /*02b0*/  IABS R18, R2 ;  /* 0x0000000200127213 */ /* 0x004fe40000000000 */
[----:B------:R-:W-:-:S05]  /*02c0*/  IMAD.HI.U32 R14, R6, R13, RZ ;  /* 0x0000000d060e7227 */ /* 0x000fca00078e00ff */
[----:B------:R-:W-:-:S05]  /*02d0*/  IADD3 R12, PT, PT, -R14, RZ, RZ ;  /* 0x000000ff0e0c7210 */ /* 0x000fca0007ffe1ff */
[----:B------:R-:W-:Y:S01]  /*02e0*/  IMAD R13, R18, R12, R13 ;  /* 0x0000000c120d7224 */ /* 0x000fe200078e020d */
[----:B------:R-:W-:Y:S01]  /*02f0*/  LOP3.LUT R12, R7, R2, RZ, 0x3c, !PT ;  /* 0x00000002070c7212 */ /* 0x000fe200078e3cff */
[----:B0-----:R-:W0:Y:S03]  /*0300*/  MUFU.RCP R15, R15 ;  /* 0x0000000f000f7308 */ /* 0x001e260000001000 */
[----:B------:R-:W-:Y:S02]  /*0310*/  ISETP.GT.U32.AND P1, PT, R0, R13, PT ;  /* 0x0000000d0000720c */ /* 0x000fe40003f24070 */
[----:B------:R-:W-:Y:S02]  /*0320*/  ISETP.GE.AND P2, PT, R12, RZ, PT ;  /* 0x000000ff0c00720c */ /* 0x000fe40003f46270 */
[----:B------:R-:W-:-:S09]  /*0330*/  IABS R12, R4 ;  /* 0x00000004000c7213 */ /* 0x000fd20000000000 */
[----:B------:R-:W-:Y:S01]  /*0340*/  @!P1 IMAD.IADD R13, R13, 0x1, -R18 ;  /* 0x000000010d0d9824 */ /* 0x000fe200078e0a12 */
[----:B0-----:R-:W-:Y:S01]  /*0350*/  IADD3 R17, PT, PT, R15, 0xffffffe, RZ ;  /* 0x0ffffffe0f117810 */ /* 0x001fe20007ffe0ff */
[----:B------:R-:W-:Y:S01]  /*0360*/  @!P1 VIADD R14, R14, 0x1 ;  /* 0x000000010e0e9836 */ /* 0x000fe20000000000 */
[----:B------:R-:W-:Y:S02]  /*0370*/  ISETP.NE.AND P1, PT, R2, RZ, PT ;  /* 0x000000ff0200720c */ /* 0x000fe40003f25270 */
[----:B------:R-:W-:Y:S02]  /*0380*/  ISETP.GE.U32.AND P0, PT, R13, R0, PT ;  /* 0x000000000d00720c */ /* 0x000fe40003f06070 */
[----:B------:R-:W0:Y:S11]  /*0390*/  F2I.FTZ.U32.TRUNC.NTZ R13, R17 ;  /* 0x00000011000d7305 */ /* 0x000e36000021f000 */
[----:B------:R-:W-:Y:S01]  /*03a0*/  @P0 IADD3 R14, PT, PT, R14, 0x1, RZ ;  /* 0x000000010e0e0810 */ /* 0x000fe20007ffe0ff */
[----:B0-----:R-:W-:-:S03]  /*03b0*/  IMAD.MOV R15, RZ, RZ, -R13 ;  /* 0x000000ffff0f7224 */ /* 0x001fc600078e0a0d */
[----:B------:R-:W-:Y:S02]  /*03c0*/  @!P2 IADD3 R14, PT, PT, -R14, RZ, RZ ;  /* 0x000000ff0e0ea210 */ /* 0x000fe40007ffe1ff */
[----:B------:R-:W-:Y:S01]  /*03d0*/  @!P1 LOP3.LUT R14, RZ, R2, RZ, 0x33, !PT ;  /* 0x00000002ff0e9212 */ /* 0x000fe200078e33ff */
[----:B------:R-:W-:Y:S02]  /*03e0*/  IMAD R17, R15, R16, RZ ;  /* 0x000000100f117224 */ /* 0x000fe400078e02ff */
[----:B------:R-:W-:Y:S01]  /*03f0*/  IMAD.MOV.U32 R15, RZ, RZ, R12 ;  /* 0x000000ffff0f7224 */ /* 0x000fe200078e000c */
[----:B------:R-:W-:Y:S02]  /*0400*/  MOV R12, RZ ;  /* 0x000000ff000c7202 */ /* 0x000fe40000000f00 */
[----:B------:R-:W-:-:S03]  /*0410*/  IABS R18, R14 ;  /* 0x0000000e00127213 */ /* 0x000fc60000000000 */
[----:B------:R-:W-:-:S04]  /*0420*/  IMAD.HI.U32 R12, R13, R17, R12 ;  /* 0x000000110d0c7227 */ /* 0x000fc800078e000c */
[----:B------:R-:W-:Y:S02]  /*0430*/  IMAD.MOV.U32 R13, RZ, RZ, R18 ;  /* 0x000000ffff0d7224 */ /* 0x000fe400078e0012 */
[----:B------:R-:W0:Y:S02]  /*0440*/  I2F.RP R18, R15 ;  /* 0x0000000f00127306 */ /* 0x000e240000209400 */
[----:B------:R-:W-:-:S05]  /*0450*/  IMAD.HI.U32 R17, R12, R13, RZ ;  /* 0x0000000d0c117227 */ /* 0x000fca00078e00ff */
        /* <DEDUP_REMOVED lines=12> */
[----:B------:R-:W-:-:S05]  /*0520*/  IADD3 R18, PT, PT, -R14, RZ, RZ ;  /* 0x000000ff0e127210 */ /* 0x000fca0007ffe1ff */
[----:B------:R-:W-:-:S05]  /*0530*/  IMAD R18, R2, R18, R7 ;  /* 0x0000001202127224 */ /* 0x000fca00078e0207 */
        /* <DEDUP_REMOVED lines=8> */
[----:B------:R-:W-:Y:S02]  /*05c0*/  MOV R13, R16 ;  /* 0x00000010000d7202 */ /* 0x000fe40000000f00 */
[----:B------:R-:W-:-:S03]  /*05d0*/  IADD3 R19, PT, PT, -R17, RZ, RZ ;  /* 0x000000ff11137210 */ /* 0x000fc60007ffe1ff */
[----:B------:R-:W-:-:S04]  /*05e0*/  IMAD.HI.U32 R16, R12, R13, RZ ;  /* 0x0000000d0c107227 */ /* 0x000fc800078e00ff */
[----:B------:R-:W-:Y:S02]  /*05f0*/  IMAD.MOV R12, RZ, RZ, -R16 ;  /* 0x000000ffff0c7224 */ /* 0x000fe400078e0a10 */
[----:B------:R-:W-:Y:S02]  /*0600*/  IMAD R19, R3, R19, R14 ;  /* 0x0000001303137224 */ /* 0x000fe400078e020e */
[----:B------:R-:W-:-:S05]  /*0610*/  IMAD R12, R15, R12, R13 ;  /* 0x0000000c0f0c7224 */ /* 0x000fca00078e020d */
[----:B------:R-:W-:-:S13]  /*0620*/  ISETP.GT.U32.AND P1, PT, R15, R12, PT ;  /* 0x0000000c0f00720c */ /* 0x000fda0003f24070 */
[-C--:B------:R-:W-:Y:S01]  /*0630*/  @!P1 IADD3 R12, PT, PT, R12, -R15.reuse, RZ ;  /* 0x8000000f0c0c9210 */ /* 0x080fe20007ffe0ff */
[----:B------:R-:W-:Y:S01]  /*0640*/  @!P1 VIADD R16, R16, 0x1 ;  /* 0x0000000110109836 */ /* 0x000fe20000000000 */
[----:B------:R-:W-:Y:S02]  /*0650*/  ISETP.NE.AND P1, PT, R4, RZ, PT ;  /* 0x000000ff0400720c */ /* 0x000fe40003f25270 */
[----:B------:R-:W-:Y:S02]  /*0660*/  ISETP.GE.U32.AND P0, PT, R12, R15, PT ;  /* 0x0000000f0c00720c */ /* 0x000fe40003f06070 */
[----:B------:R-:W-:-:S04]  /*0670*/  LOP3.LUT R12, R17, R4, RZ, 0x3c, !PT ;  /* 0x00000004110c7212 */ /* 0x000fc800078e3cff */
[----:B------:R-:W-:Y:S01]  /*0680*/  ISETP.GE.AND P2, PT, R12, RZ, PT ;  /* 0x000000ff0c00720c */ /* 0x000fe20003f46270 */
[----:B------:R-:W-:-:S04]  /*0690*/  IMAD R12, R18, UR11, RZ ;  /* 0x0000000b120c7c24 */ /* 0x000fc8000f8e02ff */
[----:B------:R-:W-:Y:S02]  /*06a0*/  IMAD R13, R19, UR10, R12 ;  /* 0x0000000a130d7c24 */ /* 0x000fe4000f8e020c */
[----:B------:R-:W-:-:S06]  /*06b0*/  @P0 VIADD R16, R16, 0x1 ;  /* 0x0000000110100836 */ /* 0x000fcc0000000000 */
[----:B------:R-:W-:Y:S01]  /*06c0*/  @!P2 IMAD.MOV R16, RZ, RZ, -R16 ;  /* 0x000000ffff10a224 */ /* 0x000fe200078e0a10 */
[----:B------:R-:W-:-:S05]  /*06d0*/  @!P1 LOP3.LUT R16, RZ, R4, RZ, 0x33, !PT ;  /* 0x00000004ff109212 */ /* 0x000fca00078e33ff */
[----:B------:R-:W-:-:S04]  /*06e0*/  IMAD R13, R16, UR7, R13 ;  /* 0x00000007100d7c24 */ /* 0x000fc8000f8e020d */
[----:B------:R-:W-:-:S05]  /*06f0*/  IMAD.WIDE R14, R13, 0x4, R10 ;  /* 0x000000040d0e7825 */ /* 0x000fca00078e020a */
[----:B------:R-:W2:Y:S04]  /*0700*/  LDG.E R24, desc[UR8][R14.64+0x4] ;  /* 0x000004080e187981 */ /* 0x000ea8000c1e1900 */
[----:B------:R0:W3:Y:S01]  /*0710*/  LDG.E R21, desc[UR8][R14.64] ;  /* 0x000000080e157981 */ /* 0x0000e2000c1e1900 */
[----:B------:R-:W-:Y:S01]  /*0720*/  IABS R20, R5 ;  /* 0x0000000500147213 */ /* 0x000fe20000000000 */
[----:B------:R-:W-:Y:S01]  /*0730*/  IMAD R18, R19, UR12, R18 ;  /* 0x0000000c13127c24 */ /* 0x000fe2000f8e0212 */
[----:B------:R-:W-:Y:S01]  /*0740*/  BSSY.RECONVERGENT B1, `(.L_x_12) ;  /* 0x0000066000017945 */ /* 0x000fe20003800200 */
[----:B------:R-:W-:Y:S01]  /*0750*/  IMAD.MOV R19, RZ, RZ, -R16 ;  /* 0x000000ffff137224 */ /* 0x000fe200078e0a10 */
[----:B------:R-:W1:Y:S01]  /*0760*/  I2F.RP R23, R20 ;  /* 0x0000001400177306 */ /* 0x000e620000209400 */
[----:B------:R-:W-:-:S02]  /*0770*/  IMAD.IADD R7, R8, 0x1, R7 ;  /* 0x0000000108077824 */ /* 0x000fc400078e0207 */
[----:B------:R-:W-:Y:S01]  /*0780*/  IMAD R19, R4, R19, R17 ;  /* 0x0000001304137224 */ /* 0x000fe200078e0211 */
[----:B0-----:R-:W-:-:S04]  /*0790*/  IABS R14, R16 ;  /* 0x00000010000e7213 */ /* 0x001fc80000000000 */
[----:B-1----:R-:W0:Y:S02]  /*07a0*/  MUFU.RCP R23, R23 ;  /* 0x0000001700177308 */ /* 0x002e240000001000 */
[----:B0-----:R-:W-:-:S06]  /*07b0*/  IADD3 R12, PT, PT, R23, 0xffffffe, RZ ;  /* 0x0ffffffe170c7810 */ /* 0x001fcc0007ffe0ff */
[----:B------:R0:W1:Y:S02]  /*07c0*/  F2I.FTZ.U32.TRUNC.NTZ R13, R12 ;  /* 0x0000000c000d7305 */ /* 0x000064000021f000 */
[----:B0-----:R-:W-:Y:S01]  /*07d0*/  MOV R12, RZ ;  /* 0x000000ff000c7202 */ /* 0x001fe20000000f00 */
[----:B-1----:R-:W-:-:S04]  /*07e0*/  IMAD.MOV R25, RZ, RZ, -R13 ;  /* 0x000000ffff197224 */ /* 0x002fc800078e0a0d */
[----:B------:R-:W-:Y:S02]  /*07f0*/  IMAD R15, R25, R20, RZ ;  /* 0x00000014190f7224 */ /* 0x000fe400078e02ff */
[----:B------:R-:W-:Y:S02]  /*0800*/  IMAD R25, R19, UR15, R18 ;  /* 0x0000000f13197c24 */ /* 0x000fe4000f8e0212 */
[----:B------:R-:W-:-:S04]  /*0810*/  IMAD.HI.U32 R13, R13, R15, R12 ;  /* 0x0000000f0d0d7227 */ /* 0x000fc800078e000c */
[----:B------:R-:W-:Y:S01]  /*0820*/  IMAD.MOV.U32 R15, RZ, RZ, R14 ;  /* 0x000000ffff0f7224 */ /* 0x000fe200078e000e */
[C---:B------:R-:W-:Y:S01]  /*0830*/  LOP3.LUT R14, R16.reuse, R5, RZ, 0x3c, !PT ;  /* 0x00000005100e7212 */ /* 0x040fe200078e3cff */
[----:B------:R-:W-:Y:S02]  /*0840*/  IMAD R25, R16, UR14, R25 ;  /* 0x0000000e10197c24 */ /* 0x000fe4000f8e0219 */
[----:B------:R-:W-:Y:S01]  /*0850*/  IMAD.HI.U32 R12, R13, R15, RZ ;  /* 0x0000000f0d0c7227 */ /* 0x000fe200078e00ff */
[----:B------:R-:W-:-:S04]  /*0860*/  ISETP.GE.AND P3, PT, R14, RZ, PT ;  /* 0x000000ff0e00720c */ /* 0x000fc80003f66270 */
[----:B------:R-:W-:-:S05]  /*0870*/  IADD3 R13, PT, PT, -R12, RZ, RZ ;  /* 0x000000ff0c0d7210 */ /* 0x000fca0007ffe1ff */
[----:B------:R-:W-:-:S05]  /*0880*/  IMAD R15, R20, R13, R15 ;  /* 0x0000000d140f7224 */ /* 0x000fca00078e020f */
[----:B------:R-:W-:-:S13]  /*0890*/  ISETP.GT.U32.AND P4, PT, R20, R15, PT ;  /* 0x0000000f1400720c */ /* 0x000fda0003f84070 */
[----:B------:R-:W-:Y:S01]  /*08a0*/  @!P4 IMAD.IADD R15, R15, 0x1, -R20 ;  /* 0x000000010f0fc824 */ /* 0x000fe200078e0a14 */
[----:B------:R-:W-:Y:S02]  /*08b0*/  @!P4 IADD3 R12, PT, PT, R12, 0x1, RZ ;  /* 0x000000010c0cc810 */ /* 0x000fe40007ffe0ff */
[----:B------:R-:W-:Y:S02]  /*08c0*/  ISETP.NE.AND P4, PT, R5, RZ, PT ;  /* 0x000000ff0500720c */ /* 0x000fe40003f85270 */
[----:B------:R-:W-:Y:S02]  /*08d0*/  ISETP.GE.U32.AND P2, PT, R15, R20, PT ;  /* 0x000000140f00720c */ /* 0x000fe40003f46070 */
[----:B------:R-:W0:Y:S11]  /*08e0*/  LDC.64 R14, c[0x0][0x390] ;  /* 0x0000e400ff0e7b82 */ /* 0x000e360000000a00 */
[----:B------:R-:W-:-:S05]  /*08f0*/  @P2 IADD3 R12, PT, PT, R12, 0x1, RZ ;  /* 0x000000010c0c2810 */ /* 0x000fca0007ffe0ff */
[----:B------:R-:W-:-:S05]  /*0900*/  IMAD.MOV.U32 R17, RZ, RZ, R12 ;  /* 0x000000ffff117224 */ /* 0x000fca00078e000c */
[----:B------:R-:W-:Y:S02]  /*0910*/  @!P3 IADD3 R17, PT, PT, -R17, RZ, RZ ;  /* 0x000000ff1111b210 */ /* 0x000fe40007ffe1ff */
[----:B------:R-:W-:Y:S01]  /*0920*/  PLOP3.LUT P3, PT, PT, PT, PT, 0x8, 0x80 ;  /* 0x000000000080781c */ /* 0x000fe20003f6e170 */
[----:B0-----:R-:W-:Y:S01]  /*0930*/  IMAD R15, R19, R15, RZ ;  /* 0x0000000f130f7224 */ /* 0x001fe200078e02ff */
[----:B------:R-:W-:-:S05]  /*0940*/  @!P4 LOP3.LUT R17, RZ, R5, RZ, 0x33, !PT ;  /* 0x00000005ff11c212 */ /* 0x000fca00078e33ff */
[----:B------:R-:W-:Y:S02]  /*0950*/  IMAD R17, R17, R14, R15 ;  /* 0x0000000e11117224 */ /* 0x000fe400078e020f */
[----:B--2---:R-:W-:-:S04]  /*0960*/  FADD R24, R24, 1 ;  /* 0x3f80000018187421 */ /* 0x004fc80000000000 */
[----:B------:R-:W-:Y:S01]  /*0970*/  FMUL.D2 R26, R9, R24 ;  /* 0x00000018091a7220 */ /* 0x000fe20000300000 */
[----:B---3--:R-:W-:-:S03]  /*0980*/  FADD R21, R21, 1 ;  /* 0x3f80000015157421 */ /* 0x008fc60000000000 */
[----:B------:R-:W0:Y:S01]  /*0990*/  F2I.FLOOR.NTZ R24, R26 ;  /* 0x0000001a00187305 */ /* 0x000e220000207100 */
[----:B------:R-:W-:-:S07]  /*09a0*/  FMUL.D2 R23, R22, R21 ;  /* 0x0000001516177220 */ /* 0x000fce0000300000 */
[----:B------:R-:W1:Y:S01]  /*09b0*/  F2I.FLOOR.NTZ R20, R23 ;  /* 0x0000001700147305 */ /* 0x000e620000207100 */
[C---:B0-----:R-:W-:Y:S02]  /*09c0*/  ISETP.GE.AND P1, PT, R24.reuse, UR13, PT ;  /* 0x0000000d18007c0c */ /* 0x041fe4000bf26270 */
[C---:B------:R-:W-:Y:S02]  /*09d0*/  ISETP.GE.AND P0, PT, R24.reuse, UR4, PT ;  /* 0x0000000418007c0c */ /* 0x040fe4000bf06270 */
[C---:B------:R-:W-:Y:S02]  /*09e0*/  ISETP.LT.OR P1, PT, R24.reuse, RZ, P1 ;  /* 0x000000ff1800720c */ /* 0x040fe40000f21670 */
[----:B------:R-:W-:Y:S02]  /*09f0*/  ISETP.LT.OR P0, PT, R24, -0x1, P0 ;  /* 0xffffffff1800780c */ /* 0x000fe40000701670 */
[----:B-1----:R-:W-:Y:S02]  /*0a00*/  I2FP.F32.S32 R14, R20 ;  /* 0x00000014000e7245 */ /* 0x002fe40000201400 */
[----:B------:R-:W-:-:S03]  /*0a10*/  I2FP.F32.S32 R15, R24 ;  /* 0x00000018000f7245 */ /* 0x000fc60000201400 */
[----:B------:R-:W-:Y:S02]  /*0a20*/  FADD R23, -R23, R14 ;  /* 0x0000000e17177221 */ /* 0x000fe40000000100 */
[----:B------:R-:W-:Y:S02]  /*0a30*/  FADD R26, -R26, R15 ;  /* 0x0000000f1a1a7221 */ /* 0x000fe40000000100 */
[----:B------:R-:W0:Y:S01]  /*0a40*/  @!P1 LDC R13, c[0x0][0x3d4] ;  /* 0x0000f500ff0d9b82 */ /* 0x000e220000000800 */
[C---:B------:R-:W-:Y:S02]  /*0a50*/  @!P1 ISETP.GE.AND P6, PT, R20.reuse, UR5, PT ;  /* 0x0000000514009c0c */ /* 0x040fe4000bfc6270 */
[----:B------:R-:W-:-:S05]  /*0a60*/  @!P0 ISETP.GE.AND P4, PT, R20, UR5, PT ;  /* 0x0000000514008c0c */ /* 0x000fca000bf86270 */
[----:B------:R-:W1:Y:S01]  /*0a70*/  @!P0 LDC R21, c[0x0][0x3d4] ;  /* 0x0000f500ff158b82 */ /* 0x000e620000000800 */
[----:B0-----:R-:W-:-:S07]  /*0a80*/  @!P1 ISETP.GE.AND P2, PT, R20, R13, PT ;  /* 0x0000000d1400920c */ /* 0x001fce0003f46270 */
[----:B------:R-:W0:Y:S01]  /*0a90*/  LDC.64 R12, c[0x0][0x398] ;  /* 0x0000e600ff0c7b82 */ /* 0x000e220000000a00 */
[C---:B------:R-:W-:Y:S02]  /*0aa0*/  @!P1 ISETP.GT.AND P3, PT, R20.reuse, -0x1, !P2 ;  /* 0xffffffff1400980c */ /* 0x040fe40005764270 */
[----:B------:R-:W-:Y:S02]  /*0ab0*/  PLOP3.LUT P2, PT, PT, PT, PT, 0x8, 0x80 ;  /* 0x000000000080781c */ /* 0x000fe40003f4e170 */
[C---:B-1----:R-:W-:Y:S02]  /*0ac0*/  @!P0 ISETP.GE.AND P5, PT, R20.reuse, R21, PT ;  /* 0x000000151400820c */ /* 0x042fe40003fa6270 */
[C---:B------:R-:W-:Y:S02]  /*0ad0*/  @!P1 ISETP.GT.AND P2, PT, R20.reuse, -0x2, !P6 ;  /* 0xfffffffe1400980c */ /* 0x040fe40007744270 */
[----:B------:R-:W-:Y:S02]  /*0ae0*/  PLOP3.LUT P1, PT, PT, PT, PT, 0x8, 0x80 ;  /* 0x000000000080781c */ /* 0x000fe40003f2e170 */
[----:B------:R-:W-:-:S02]  /*0af0*/  @!P0 ISETP.GT.AND P1, PT, R20, -0x1, !P5 ;  /* 0xffffffff1400880c */ /* 0x000fc40006f24270 */
[----:B------:R-:W-:Y:S02]  /*0b00*/  PLOP3.LUT P6, PT, PT, PT, PT, 0x8, 0x80 ;  /* 0x000000000080781c */ /* 0x000fe40003fce170 */
[C---:B------:R-:W-:Y:S02]  /*0b10*/  @!P0 ISETP.GT.AND P6, PT, R20.reuse, -0x2, !P4 ;  /* 0xfffffffe1400880c */ /* 0x040fe400067c4270 */
[----:B------:R-:W-:Y:S02]  /*0b20*/  PLOP3.LUT P0, PT, P2, P3, P1, 0xfe, 0x0 ;  /* 0x000000000000781c */ /* 0x000fe40001707f16 */
[----:B------:R-:W-:Y:S02]  /*0b30*/  ISETP.GE.AND P4, PT, R7, UR16, PT ;  /* 0x0000001007007c0c */ /* 0x000fe4000bf86270 */
[----:B------:R-:W-:Y:S01]  /*0b40*/  PLOP3.LUT P0, PT, P0, P6, PT, 0xf8, 0x8f ;  /* 0x00000000008f781c */ /* 0x000fe2000070df70 */
[----:B0-----:R-:W-:-:S05]  /*0b50*/  IMAD R17, R20, R12, R17 ;  /* 0x0000000c14117224 */ /* 0x001fca00078e0211 */
[----:B------:R-:W-:-:S07]  /*0b60*/  IADD3 R24, PT, PT, R24, R17, RZ ;  /* 0x0000001118187210 */ /* 0x000fce0007ffe0ff */
[----:B------:R-:W-:Y:S05]  /*0b70*/  @!P0 BRA `(.L_x_13) ;  /* 0x0000000000888947 */ /* 0x000fea0003800000 */
[----:B------:R-:W0:Y:S01]  /*0b80*/  @P1 LDC.64 R14, c[0x0][0x388] ;  /* 0x0000e200ff0e1b82 */ /* 0x000e220000000a00 */
[----:B------:R-:W-:-:S07]  /*0b90*/  IMAD.MOV.U32 R27, RZ, RZ, RZ ;  /* 0x000000ffff1b7224 */ /* 0x000fce00078e00ff */
[----:B------:R-:W1:Y:S08]  /*0ba0*/  @P3 LDC.64 R20, c[0x0][0x388] ;  /* 0x0000e200ff143b82 */ /* 0x000e700000000a00 */
[----:B------:R-:W2:Y:S01]  /*0bb0*/  @P2 LDC.64 R16, c[0x0][0x388] ;  /* 0x0000e200ff102b82 */ /* 0x000ea20000000a00 */
[----:B------:R-:W-:-:S07]  /*0bc0*/  IADD3 R28, PT, PT, R24, R13, RZ ;  /* 0x0000000d181c7210 */ /* 0x000fce0007ffe0ff */
[----:B------:R-:W3:Y:S01]  /*0bd0*/  @P6 LDC.64 R18, c[0x0][0x388] ;  /* 0x0000e200ff126b82 */ /* 0x000ee20000000a00 */
[----:B------:R-:W-:Y:S02]  /*0be0*/  IMAD.MOV.U32 R13, RZ, RZ, RZ ;  /* 0x000000ffff0d7224 */ /* 0x000fe400078e00ff */
[----:B0-----:R-:W-:Y:S01]  /*0bf0*/  @P1 IMAD.WIDE R14, R28, 0x4, R14 ;  /* 0x000000041c0e1825 */ /* 0x001fe200078e020e */
[----:B------:R-:W-:-:S03]  /*0c00*/  @P2 IADD3 R29, PT, PT, R24, R12, RZ ;  /* 0x0000000c181d2210 */ /* 0x000fc60007ffe0ff */
[----:B-1----:R-:W-:Y:S01]  /*0c10*/  @P3 IMAD.WIDE R20, R24, 0x4, R20 ;  /* 0x0000000418143825 */ /* 0x002fe200078e0214 */
[----:B------:R-:W4:Y:S03]  /*0c20*/  @P1 LDG.E R13, desc[UR8][R14.64] ;  /* 0x000000080e0d1981 */ /* 0x000f26000c1e1900 */
[----:B------:R-:W-:Y:S01]  /*0c30*/  @P6 IMAD.IADD R24, R28, 0x1, R12 ;  /* 0x000000011c186824 */ /* 0x000fe200078e020c */
[----:B------:R-:W-:Y:S01]  /*0c40*/  MOV R12, RZ ;  /* 0x000000ff000c7202 */ /* 0x000fe20000000f00 */
[----:B------:R0:W5:Y:S01]  /*0c50*/  @P3 LDG.E R27, desc[UR8][R20.64] ;  /* 0x00000008141b3981 */ /* 0x000162000c1e1900 */
[----:B--2---:R-:W-:-:S05]  /*0c60*/  @P2 IMAD.WIDE R16, R29, 0x4, R16 ;  /* 0x000000041d102825 */ /* 0x004fca00078e0210 */
[----:B------:R-:W2:Y:S01]  /*0c70*/  @P2 LDG.E R12, desc[UR8][R16.64] ;  /* 0x00000008100c2981 */ /* 0x000ea2000c1e1900 */
[----:B---3--:R-:W-:Y:S01]  /*0c80*/  @P6 IMAD.WIDE R18, R24, 0x4, R18 ;  /* 0x0000000418126825 */ /* 0x008fe200078e0212 */
[----:B0-----:R-:W0:Y:S03]  /*0c90*/  LDC.64 R20, c[0x0][0x3b8] ;  /* 0x0000ee00ff147b82 */ /* 0x001e260000000a00 */
[----:B------:R-:W-:-:S06]  /*0ca0*/  IMAD.MOV.U32 R24, RZ, RZ, RZ ;  /* 0x000000ffff187224 */ /* 0x000fcc00078e00ff */
[----:B------:R-:W3:Y:S01]  /*0cb0*/  @P6 LDG.E R24, desc[UR8][R18.64] ;  /* 0x0000000812186981 */ /* 0x000ee2000c1e1900 */
[----:B------:R-:W-:Y:S01]  /*0cc0*/  FADD R29, R26, 1 ;  /* 0x3f8000001a1d7421 */ /* 0x000fe20000000000 */
[----:B------:R-:W-:-:S03]  /*0cd0*/  FADD R26, R23, 1 ;  /* 0x3f800000171a7421 */ /* 0x000fc60000000000 */
[----:B------:R-:W-:-:S04]  /*0ce0*/  FADD R15, -R29, 1 ;  /* 0x3f8000001d0f7421 */ /* 0x000fc80000000100 */
[----:B------:R-:W-:Y:S01]  /*0cf0*/  FMUL R14, R26, R15 ;  /* 0x0000000f1a0e7220 */ /* 0x000fe20000400000 */
[----:B0-----:R-:W-:-:S04]  /*0d00*/  IMAD.WIDE R20, R25, 0x4, R20 ;  /* 0x0000000419147825 */ /* 0x001fc800078e0214 */
[----:B----4-:R-:W-:Y:S01]  /*0d10*/  FMUL R13, R14, R13 ;  /* 0x0000000d0e0d7220 */ /* 0x010fe20000400000 */
[----:B------:R-:W-:Y:S01]  /*0d20*/  FMUL R14, R29, R26 ;  /* 0x0000001a1d0e7220 */ /* 0x000fe20000400000 */
[----:B------:R-:W-:-:S03]  /*0d30*/  FADD R26, -R26, 1 ;  /* 0x3f8000001a1a7421 */ /* 0x000fc60000000100 */
[----:B-----5:R-:W-:Y:S01]  /*0d40*/  FFMA R13, R14, R27, R13 ;  /* 0x0000001b0e0d7223 */ /* 0x020fe2000000000d */
[-C--:B------:R-:W-:Y:S01]  /*0d50*/  FMUL R14, R29, R26.reuse ;  /* 0x0000001a1d0e7220 */ /* 0x080fe20000400000 */
[----:B------:R-:W-:-:S03]  /*0d60*/  FMUL R26, R15, R26 ;  /* 0x0000001a0f1a7220 */ /* 0x000fc60000400000 */
[----:B--2---:R-:W-:-:S04]  /*0d70*/  FFMA R13, R14, R12, R13 ;  /* 0x0000000c0e0d7223 */ /* 0x004fc8000000000d */
[----:B---3--:R-:W-:-:S05]  /*0d80*/  FFMA R13, R26, R24, R13 ;  /* 0x000000181a0d7223 */ /* 0x008fca000000000d */
[----:B------:R0:W-:Y:S02]  /*0d90*/  STG.E desc[UR8][R20.64], R13 ;  /* 0x0000000d14007986 */ /* 0x0001e4000c101908 */
.L_x_13:
[----:B------:R-:W-:Y:S05]  /*0da0*/  BSYNC.RECONVERGENT B1 ;  /* 0x0000000000017941 */ /* 0x000fea0003800200 */
.L_x_12:
[----:B------:R-:W-:Y:S05]  /*0db0*/  @!P4 BRA `(.L_x_14) ;  /* 0xfffffff40030c947 */ /* 0x000fea000383ffff */
[----:B------:R-:W-:Y:S05]  /*0dc0*/  BSYNC.RECONVERGENT B0 ;  /* 0x0000000000007941 */ /* 0x000fea0003800200 */
.L_x_11:
[----:B------:R-:W-:Y:S05]  /*0dd0*/  EXIT ;  /* 0x000000000000794d */ /* 0x000fea0003800000 */
.L_x_15:
        /* <DEDUP_REMOVED lines=10> */
.L_x_17:


//--------------------- .nv.shared.reserved.0     --------------------------
	.section	.nv.shared.reserved.0,"aw",@nobits
	.weak		__nv_reservedSMEM_offset_0_alias
	.size		__nv_reservedSMEM_offset_0_alias, 0, 64
	.other		__nv_reservedSMEM_offset_0_alias,@"STO_CUDA_RESERVED_SHARED STV_DEFAULT"
__nv_reservedSMEM_offset_0_alias:
	.zero		0
	.zero		64


//--------------------- .nv.constant0._Z24backwardBilinearSamplingiPfiiiiS_iiiiS_iiiiS_iiiiS_iiiiiiiiiiii --------------------------
	.section	.nv.constant0._Z24backwardBilinearSamplingiPfiiiiS_iiiiS_iiiiS_iiiiS_iiiiiiiiiiii,"a",@progbits
	.sectionflags	@""
	.align	4
.nv.constant0._Z24backwardBilinearSamplingiPfiiiiS_iiiiS_iiiiS_iiiiS_iiiiiiiiiiii:
	.zero		1056


//--------------------- .nv.constant0._Z24bilinearSamplingFromGridiPfiiiiS_iiiiS_iiiiiiiiiiii --------------------------
	.section	.nv.constant0._Z24bilinearSamplingFromGridiPfiiiiS_iiiiS_iiiiiiiiiiii,"a",@progbits
	.sectionflags	@""
	.align	4
.nv.constant0._Z24bilinearSamplingFromGridiPfiiiiS_iiiiS_iiiiiiiiiiii:
	.zero		1008


//--------------------- SYMBOLS --------------------------

	.type		.nv.reservedSmem.offset0,@object
	.size		.nv.reservedSmem.offset0,0x4
